//
// Generated by NVIDIA NVVM Compiler
//
// Compiler Build ID: CL-36424714
// Cuda compilation tools, release 13.0, V13.0.88
// Based on NVVM 20.0.0
//

.version 9.0
.target sm_100
.address_size 64

	// .globl	_Z11cudaPowGradPfS_S_fi
.func  (.param .b64 func_retval0) __internal_accurate_pow
(
	.param .b64 __internal_accurate_pow_param_0
)
;
.global .align 4 .b8 precalc_xorwow_matrix[102400];
.global .align 4 .b8 precalc_xorwow_offset_matrix[102400];
.global .align 4 .b8 mrg32k3aM1[2304];
.global .align 4 .b8 mrg32k3aM2[2304];
.global .align 4 .b8 mrg32k3aM1SubSeq[2016];
.global .align 4 .b8 mrg32k3aM2SubSeq[2016];
.global .align 4 .b8 mrg32k3aM1Seq[2304];
.global .align 4 .b8 mrg32k3aM2Seq[2304];
.const .align 8 .b8 __cr_lgamma_table[72];

.visible .entry _Z11cudaPowGradPfS_S_fi(
	.param .u64 .ptr .align 1 _Z11cudaPowGradPfS_S_fi_param_0,
	.param .u64 .ptr .align 1 _Z11cudaPowGradPfS_S_fi_param_1,
	.param .u64 .ptr .align 1 _Z11cudaPowGradPfS_S_fi_param_2,
	.param .f32 _Z11cudaPowGradPfS_S_fi_param_3,
	.param .u32 _Z11cudaPowGradPfS_S_fi_param_4
)
{
	.reg .pred 	%p<23>;
	.reg .b32 	%r<20>;
	.reg .b32 	%f<82>;
	.reg .b64 	%rd<12>;

	ld.param.u64 	%rd1, [_Z11cudaPowGradPfS_S_fi_param_0];
	ld.param.u64 	%rd2, [_Z11cudaPowGradPfS_S_fi_param_1];
	ld.param.u64 	%rd3, [_Z11cudaPowGradPfS_S_fi_param_2];
	ld.param.f32 	%f11, [_Z11cudaPowGradPfS_S_fi_param_3];
	ld.param.u32 	%r2, [_Z11cudaPowGradPfS_S_fi_param_4];
	mov.u32 	%r3, %ctaid.x;
	mov.u32 	%r4, %ntid.x;
	mov.u32 	%r5, %tid.x;
	mad.lo.s32 	%r1, %r3, %r4, %r5;
	setp.ge.s32 	%p1, %r1, %r2;
	mov.f32 	%f81, 0f3F800000;
	@%p1 bra 	$L__BB0_10;
	cvta.to.global.u64 	%rd4, %rd1;
	mul.wide.s32 	%rd5, %r1, 4;
	add.s64 	%rd6, %rd4, %rd5;
	ld.global.f32 	%f1, [%rd6];
	add.f32 	%f2, %f11, 0fBF800000;
	mul.f32 	%f13, %f2, 0f3F000000;
	cvt.rzi.f32.f32 	%f14, %f13;
	add.f32 	%f15, %f14, %f14;
	sub.f32 	%f16, %f2, %f15;
	abs.f32 	%f3, %f16;
	abs.f32 	%f4, %f1;
	setp.lt.f32 	%p2, %f4, 0f00800000;
	mul.f32 	%f17, %f4, 0f4B800000;
	selp.f32 	%f18, %f17, %f4, %p2;
	selp.f32 	%f19, 0fC1C00000, 0f00000000, %p2;
	mov.b32 	%r6, %f18;
	add.s32 	%r7, %r6, -1060439283;
	and.b32  	%r8, %r7, -8388608;
	sub.s32 	%r9, %r6, %r8;
	mov.b32 	%f20, %r9;
	cvt.rn.f32.s32 	%f21, %r8;
	fma.rn.f32 	%f22, %f21, 0f34000000, %f19;
	add.f32 	%f23, %f20, 0fBF800000;
	add.f32 	%f24, %f20, 0f3F800000;
	rcp.approx.ftz.f32 	%f25, %f24;
	add.f32 	%f26, %f23, %f23;
	mul.f32 	%f27, %f26, %f25;
	mul.f32 	%f28, %f27, %f27;
	sub.f32 	%f29, %f23, %f27;
	add.f32 	%f30, %f29, %f29;
	neg.f32 	%f31, %f27;
	fma.rn.f32 	%f32, %f31, %f23, %f30;
	mul.rn.f32 	%f33, %f25, %f32;
	fma.rn.f32 	%f34, %f28, 0f3A2C32E4, 0f3B52E7DB;
	fma.rn.f32 	%f35, %f34, %f28, 0f3C93BB73;
	fma.rn.f32 	%f36, %f35, %f28, 0f3DF6384F;
	mul.rn.f32 	%f37, %f36, %f28;
	fma.rn.f32 	%f38, %f27, 0f3FB8AA3B, %f22;
	sub.f32 	%f39, %f22, %f38;
	fma.rn.f32 	%f40, %f27, 0f3FB8AA3B, %f39;
	fma.rn.f32 	%f41, %f33, 0f3FB8AA3B, %f40;
	fma.rn.f32 	%f42, %f27, 0f32A55E34, %f41;
	mul.f32 	%f43, %f37, 0f40400000;
	fma.rn.f32 	%f44, %f43, %f33, %f42;
	fma.rn.f32 	%f45, %f37, %f27, %f44;
	add.rn.f32 	%f46, %f38, %f45;
	neg.f32 	%f47, %f38;
	add.rn.f32 	%f48, %f46, %f47;
	neg.f32 	%f49, %f48;
	add.rn.f32 	%f50, %f45, %f49;
	mul.rn.f32 	%f51, %f46, %f2;
	neg.f32 	%f52, %f51;
	fma.rn.f32 	%f53, %f46, %f2, %f52;
	fma.rn.f32 	%f54, %f50, %f2, %f53;
	cvt.rni.f32.f32 	%f55, %f51;
	sub.f32 	%f56, %f51, %f55;
	add.f32 	%f57, %f56, %f54;
	fma.rn.f32 	%f58, %f57, 0f391FCB8E, 0f3AAF85ED;
	fma.rn.f32 	%f59, %f58, %f57, 0f3C1D9856;
	fma.rn.f32 	%f60, %f59, %f57, 0f3D6357BB;
	fma.rn.f32 	%f61, %f60, %f57, 0f3E75FDEC;
	fma.rn.f32 	%f62, %f61, %f57, 0f3F317218;
	fma.rn.f32 	%f63, %f62, %f57, 0f3F800000;
	cvt.rzi.s32.f32 	%r10, %f55;
	setp.gt.f32 	%p3, %f55, 0f00000000;
	selp.b32 	%r11, 0, -2097152000, %p3;
	add.s32 	%r12, %r11, 2130706432;
	mov.b32 	%f64, %r12;
	mul.f32 	%f65, %f63, %f64;
	shl.b32 	%r13, %r10, 23;
	sub.s32 	%r14, %r13, %r11;
	mov.b32 	%f66, %r14;
	mul.f32 	%f67, %f65, %f66;
	abs.f32 	%f68, %f51;
	setp.gt.f32 	%p4, %f68, 0f43180000;
	setp.lt.f32 	%p5, %f51, 0f00000000;
	selp.f32 	%f69, 0f00000000, 0f7F800000, %p5;
	selp.f32 	%f5, %f69, %f67, %p4;
	setp.eq.f32 	%p6, %f1, 0f3F800000;
	setp.eq.f32 	%p7, %f2, 0f00000000;
	or.pred  	%p8, %p7, %p6;
	@%p8 bra 	$L__BB0_9;
	setp.num.f32 	%p9, %f4, %f4;
	abs.f32 	%f70, %f2;
	setp.num.f32 	%p10, %f70, %f70;
	and.pred  	%p11, %p9, %p10;
	@%p11 bra 	$L__BB0_4;
	add.rn.f32 	%f81, %f1, %f2;
	bra.uni 	$L__BB0_9;
$L__BB0_4:
	setp.neu.f32 	%p12, %f1, 0f00000000;
	setp.neu.f32 	%p13, %f4, 0f7F800000;
	and.pred  	%p14, %p12, %p13;
	@%p14 bra 	$L__BB0_6;
	setp.neu.f32 	%p21, %f3, 0f3F800000;
	add.f32 	%f75, %f1, %f1;
	mov.b32 	%r15, %f75;
	setp.lt.f32 	%p22, %f2, 0f00000000;
	xor.b32  	%r16, %r15, 2139095040;
	selp.b32 	%r17, %r16, %r15, %p22;
	and.b32  	%r18, %r17, 2147483647;
	selp.b32 	%r19, %r18, %r17, %p21;
	mov.b32 	%f81, %r19;
	bra.uni 	$L__BB0_9;
$L__BB0_6:
	setp.eq.f32 	%p15, %f1, 0fBF800000;
	setp.eq.f32 	%p16, %f70, 0f7F800000;
	and.pred  	%p17, %p15, %p16;
	@%p17 bra 	$L__BB0_9;
	setp.geu.f32 	%p18, %f1, 0f00000000;
	mov.f32 	%f81, %f5;
	@%p18 bra 	$L__BB0_9;
	setp.neu.f32 	%p19, %f3, 0f3F800000;
	neg.f32 	%f72, %f5;
	selp.f32 	%f73, %f5, %f72, %p19;
	cvt.rmi.f32.f32 	%f74, %f2;
	setp.neu.f32 	%p20, %f2, %f74;
	selp.f32 	%f81, 0f7FFFFFFF, %f73, %p20;
$L__BB0_9:
	mul.f32 	%f76, %f11, %f81;
	cvta.to.global.u64 	%rd7, %rd2;
	add.s64 	%rd9, %rd7, %rd5;
	ld.global.f32 	%f77, [%rd9];
	cvta.to.global.u64 	%rd10, %rd3;
	add.s64 	%rd11, %rd10, %rd5;
	ld.global.f32 	%f78, [%rd11];
	fma.rn.f32 	%f79, %f76, %f77, %f78;
	st.global.f32 	[%rd11], %f79;
$L__BB0_10:
	ret;

}
	// .globl	_Z8gradTanhPfS_S_i
.visible .entry _Z8gradTanhPfS_S_i(
	.param .u64 .ptr .align 1 _Z8gradTanhPfS_S_i_param_0,
	.param .u64 .ptr .align 1 _Z8gradTanhPfS_S_i_param_1,
	.param .u64 .ptr .align 1 _Z8gradTanhPfS_S_i_param_2,
	.param .u32 _Z8gradTanhPfS_S_i_param_3
)
{
	.reg .pred 	%p<21>;
	.reg .b32 	%r<48>;
	.reg .b32 	%f<8>;
	.reg .b64 	%rd<12>;
	.reg .b64 	%fd<60>;

	ld.param.u64 	%rd1, [_Z8gradTanhPfS_S_i_param_0];
	ld.param.u64 	%rd2, [_Z8gradTanhPfS_S_i_param_1];
	ld.param.u64 	%rd3, [_Z8gradTanhPfS_S_i_param_2];
	ld.param.u32 	%r8, [_Z8gradTanhPfS_S_i_param_3];
	mov.u32 	%r9, %ctaid.x;
	mov.u32 	%r10, %ntid.x;
	mov.u32 	%r11, %tid.x;
	mad.lo.s32 	%r1, %r9, %r10, %r11;
	setp.ge.s32 	%p1, %r1, %r8;
	@%p1 bra 	$L__BB1_15;
	cvta.to.global.u64 	%rd4, %rd3;
	mul.wide.s32 	%rd5, %r1, 4;
	add.s64 	%rd6, %rd4, %rd5;
	ld.global.f32 	%f3, [%rd6];
	cvt.f64.f32 	%fd17, %f3;
	add.f64 	%fd1, %fd17, %fd17;
	fma.rn.f64 	%fd18, %fd1, 0d3FF71547652B82FE, 0d4338000000000000;
	{
	.reg .b32 %temp; 
	mov.b64 	{%r2, %temp}, %fd18;
	}
	mov.f64 	%fd19, 0dC338000000000000;
	add.rn.f64 	%fd20, %fd18, %fd19;
	fma.rn.f64 	%fd21, %fd20, 0dBFE62E42FEFA39EF, %fd1;
	fma.rn.f64 	%fd22, %fd20, 0dBC7ABC9E3B39803F, %fd21;
	fma.rn.f64 	%fd23, %fd22, 0d3E5ADE1569CE2BDF, 0d3E928AF3FCA213EA;
	fma.rn.f64 	%fd24, %fd23, %fd22, 0d3EC71DEE62401315;
	fma.rn.f64 	%fd25, %fd24, %fd22, 0d3EFA01997C89EB71;
	fma.rn.f64 	%fd26, %fd25, %fd22, 0d3F2A01A014761F65;
	fma.rn.f64 	%fd27, %fd26, %fd22, 0d3F56C16C1852B7AF;
	fma.rn.f64 	%fd28, %fd27, %fd22, 0d3F81111111122322;
	fma.rn.f64 	%fd29, %fd28, %fd22, 0d3FA55555555502A1;
	fma.rn.f64 	%fd30, %fd29, %fd22, 0d3FC5555555555511;
	fma.rn.f64 	%fd31, %fd30, %fd22, 0d3FE000000000000B;
	fma.rn.f64 	%fd32, %fd31, %fd22, 0d3FF0000000000000;
	fma.rn.f64 	%fd33, %fd32, %fd22, 0d3FF0000000000000;
	{
	.reg .b32 %temp; 
	mov.b64 	{%r3, %temp}, %fd33;
	}
	{
	.reg .b32 %temp; 
	mov.b64 	{%temp, %r4}, %fd33;
	}
	shl.b32 	%r12, %r2, 20;
	add.s32 	%r13, %r12, %r4;
	mov.b64 	%fd57, {%r3, %r13};
	{
	.reg .b32 %temp; 
	mov.b64 	{%temp, %r14}, %fd1;
	}
	mov.b32 	%f4, %r14;
	abs.f32 	%f1, %f4;
	setp.lt.f32 	%p2, %f1, 0f4086232B;
	mov.f64 	%fd56, %fd57;
	@%p2 bra 	$L__BB1_4;
	setp.lt.f64 	%p3, %fd1, 0d0000000000000000;
	add.f64 	%fd34, %fd1, 0d7FF0000000000000;
	selp.f64 	%fd56, 0d0000000000000000, %fd34, %p3;
	setp.geu.f32 	%p4, %f1, 0f40874800;
	@%p4 bra 	$L__BB1_4;
	shr.u32 	%r15, %r2, 31;
	add.s32 	%r16, %r2, %r15;
	shr.s32 	%r17, %r16, 1;
	shl.b32 	%r18, %r17, 20;
	add.s32 	%r19, %r4, %r18;
	mov.b64 	%fd35, {%r3, %r19};
	sub.s32 	%r20, %r2, %r17;
	shl.b32 	%r21, %r20, 20;
	add.s32 	%r22, %r21, 1072693248;
	mov.b32 	%r23, 0;
	mov.b64 	%fd36, {%r23, %r22};
	mul.f64 	%fd56, %fd36, %fd35;
$L__BB1_4:
	setp.lt.f32 	%p5, %f1, 0f4086232B;
	@%p5 bra 	$L__BB1_7;
	setp.lt.f64 	%p6, %fd1, 0d0000000000000000;
	add.f64 	%fd37, %fd1, 0d7FF0000000000000;
	selp.f64 	%fd57, 0d0000000000000000, %fd37, %p6;
	setp.geu.f32 	%p7, %f1, 0f40874800;
	@%p7 bra 	$L__BB1_7;
	shr.u32 	%r24, %r2, 31;
	add.s32 	%r25, %r2, %r24;
	shr.s32 	%r26, %r25, 1;
	shl.b32 	%r27, %r26, 20;
	add.s32 	%r28, %r4, %r27;
	mov.b64 	%fd38, {%r3, %r28};
	sub.s32 	%r29, %r2, %r26;
	shl.b32 	%r30, %r29, 20;
	add.s32 	%r31, %r30, 1072693248;
	mov.b32 	%r32, 0;
	mov.b64 	%fd39, {%r32, %r31};
	mul.f64 	%fd57, %fd39, %fd38;
$L__BB1_7:
	add.f64 	%fd40, %fd57, 0d3FF0000000000000;
	add.f64 	%fd41, %fd56, 0dBFF0000000000000;
	div.rn.f64 	%fd42, %fd41, %fd40;
	cvt.rn.f32.f64 	%f2, %fd42;
	cvt.f64.f32 	%fd9, %f2;
	{
	.reg .b32 %temp; 
	mov.b64 	{%temp, %r5}, %fd9;
	}
	mov.f64 	%fd43, 0d4000000000000000;
	{
	.reg .b32 %temp; 
	mov.b64 	{%temp, %r33}, %fd43;
	}
	and.b32  	%r7, %r33, 2146435072;
	setp.eq.s32 	%p8, %r7, 1062207488;
	abs.f64 	%fd10, %fd9;
	{ // callseq 0, 0
	.param .b64 param0;
	st.param.f64 	[param0], %fd10;
	.param .b64 retval0;
	call.uni (retval0), 
	__internal_accurate_pow, 
	(
	param0
	);
	ld.param.f64 	%fd44, [retval0];
	} // callseq 0
	setp.lt.s32 	%p9, %r5, 0;
	neg.f64 	%fd46, %fd44;
	selp.f64 	%fd47, %fd46, %fd44, %p8;
	selp.f64 	%fd59, %fd47, %fd44, %p9;
	setp.neu.f32 	%p10, %f2, 0f00000000;
	@%p10 bra 	$L__BB1_9;
	setp.eq.s32 	%p11, %r7, 1062207488;
	selp.b32 	%r34, %r5, 0, %p11;
	setp.lt.s32 	%p12, %r33, 0;
	or.b32  	%r35, %r34, 2146435072;
	selp.b32 	%r36, %r35, %r34, %p12;
	mov.b32 	%r37, 0;
	mov.b64 	%fd59, {%r37, %r36};
$L__BB1_9:
	add.f64 	%fd48, %fd9, 0d4000000000000000;
	{
	.reg .b32 %temp; 
	mov.b64 	{%temp, %r38}, %fd48;
	}
	and.b32  	%r39, %r38, 2146435072;
	setp.ne.s32 	%p13, %r39, 2146435072;
	@%p13 bra 	$L__BB1_14;
	setp.num.f32 	%p14, %f2, %f2;
	@%p14 bra 	$L__BB1_12;
	mov.f64 	%fd49, 0d4000000000000000;
	add.rn.f64 	%fd59, %fd9, %fd49;
	bra.uni 	$L__BB1_14;
$L__BB1_12:
	setp.neu.f64 	%p15, %fd10, 0d7FF0000000000000;
	@%p15 bra 	$L__BB1_14;
	setp.lt.s32 	%p16, %r5, 0;
	setp.eq.s32 	%p17, %r7, 1062207488;
	setp.lt.s32 	%p18, %r33, 0;
	selp.b32 	%r41, 0, 2146435072, %p18;
	and.b32  	%r42, %r33, 2147483647;
	setp.ne.s32 	%p19, %r42, 1071644672;
	or.b32  	%r43, %r41, -2147483648;
	selp.b32 	%r44, %r43, %r41, %p19;
	selp.b32 	%r45, %r44, %r41, %p17;
	selp.b32 	%r46, %r45, %r41, %p16;
	mov.b32 	%r47, 0;
	mov.b64 	%fd59, {%r47, %r46};
$L__BB1_14:
	setp.eq.f32 	%p20, %f2, 0f3F800000;
	mov.f64 	%fd50, 0d3FF0000000000000;
	sub.f64 	%fd51, %fd50, %fd59;
	selp.f64 	%fd52, 0d0000000000000000, %fd51, %p20;
	cvta.to.global.u64 	%rd7, %rd2;
	add.s64 	%rd9, %rd7, %rd5;
	ld.global.f32 	%f5, [%rd9];
	cvt.f64.f32 	%fd53, %f5;
	cvta.to.global.u64 	%rd10, %rd1;
	add.s64 	%rd11, %rd10, %rd5;
	ld.global.f32 	%f6, [%rd11];
	cvt.f64.f32 	%fd54, %f6;
	fma.rn.f64 	%fd55, %fd52, %fd53, %fd54;
	cvt.rn.f32.f64 	%f7, %fd55;
	st.global.f32 	[%rd11], %f7;
$L__BB1_15:
	ret;

}
	// .globl	_Z7addGradPfS_S_i
.visible .entry _Z7addGradPfS_S_i(
	.param .u64 .ptr .align 1 _Z7addGradPfS_S_i_param_0,
	.param .u64 .ptr .align 1 _Z7addGradPfS_S_i_param_1,
	.param .u64 .ptr .align 1 _Z7addGradPfS_S_i_param_2,
	.param .u32 _Z7addGradPfS_S_i_param_3
)
{
	.reg .pred 	%p<2>;
	.reg .b32 	%r<6>;
	.reg .b32 	%f<7>;
	.reg .b64 	%rd<11>;

	ld.param.u64 	%rd1, [_Z7addGradPfS_S_i_param_0];
	ld.param.u64 	%rd2, [_Z7addGradPfS_S_i_param_1];
	ld.param.u64 	%rd3, [_Z7addGradPfS_S_i_param_2];
	ld.param.u32 	%r2, [_Z7addGradPfS_S_i_param_3];
	mov.u32 	%r3, %ctaid.x;
	mov.u32 	%r4, %ntid.x;
	mov.u32 	%r5, %tid.x;
	mad.lo.s32 	%r1, %r3, %r4, %r5;
	setp.ge.s32 	%p1, %r1, %r2;
	@%p1 bra 	$L__BB2_2;
	cvta.to.global.u64 	%rd4, %rd2;
	cvta.to.global.u64 	%rd5, %rd1;
	cvta.to.global.u64 	%rd6, %rd3;
	mul.wide.s32 	%rd7, %r1, 4;
	add.s64 	%rd8, %rd4, %rd7;
	ld.global.f32 	%f1, [%rd8];
	add.s64 	%rd9, %rd5, %rd7;
	ld.global.f32 	%f2, [%rd9];
	add.f32 	%f3, %f1, %f2;
	st.global.f32 	[%rd9], %f3;
	ld.global.f32 	%f4, [%rd8];
	add.s64 	%rd10, %rd6, %rd7;
	ld.global.f32 	%f5, [%rd10];
	add.f32 	%f6, %f4, %f5;
	st.global.f32 	[%rd10], %f6;
$L__BB2_2:
	ret;

}
	// .globl	_Z18mulKernel2dColWisePfS_S_mm
.visible .entry _Z18mulKernel2dColWisePfS_S_mm(
	.param .u64 .ptr .align 1 _Z18mulKernel2dColWisePfS_S_mm_param_0,
	.param .u64 .ptr .align 1 _Z18mulKernel2dColWisePfS_S_mm_param_1,
	.param .u64 .ptr .align 1 _Z18mulKernel2dColWisePfS_S_mm_param_2,
	.param .u64 _Z18mulKernel2dColWisePfS_S_mm_param_3,
	.param .u64 _Z18mulKernel2dColWisePfS_S_mm_param_4
)
{
	.reg .pred 	%p<4>;
	.reg .b32 	%r<10>;
	.reg .b32 	%f<4>;
	.reg .b64 	%rd<18>;

	ld.param.u64 	%rd3, [_Z18mulKernel2dColWisePfS_S_mm_param_0];
	ld.param.u64 	%rd4, [_Z18mulKernel2dColWisePfS_S_mm_param_1];
	ld.param.u64 	%rd5, [_Z18mulKernel2dColWisePfS_S_mm_param_2];
	ld.param.u64 	%rd7, [_Z18mulKernel2dColWisePfS_S_mm_param_3];
	ld.param.u64 	%rd8, [_Z18mulKernel2dColWisePfS_S_mm_param_4];
	mov.u32 	%r1, %ctaid.x;
	mov.u32 	%r2, %ntid.x;
	mov.u32 	%r3, %tid.x;
	mad.lo.s32 	%r4, %r1, %r2, %r3;
	mov.u32 	%r5, %ctaid.y;
	mov.u32 	%r6, %ntid.y;
	mov.u32 	%r7, %tid.y;
	mad.lo.s32 	%r8, %r5, %r6, %r7;
	cvt.s64.s32 	%rd1, %r4;
	setp.le.u64 	%p1, %rd7, %rd1;
	cvt.u64.u32 	%rd2, %r8;
	setp.le.u64 	%p2, %rd8, %rd2;
	or.pred  	%p3, %p1, %p2;
	@%p3 bra 	$L__BB3_2;
	cvta.to.global.u64 	%rd9, %rd3;
	cvta.to.global.u64 	%rd10, %rd4;
	cvta.to.global.u64 	%rd11, %rd5;
	mad.lo.s64 	%rd12, %rd8, %rd1, %rd2;
	shl.b64 	%rd13, %rd12, 2;
	add.s64 	%rd14, %rd9, %rd13;
	ld.global.f32 	%f1, [%rd14];
	shl.b64 	%rd15, %rd1, 2;
	add.s64 	%rd16, %rd10, %rd15;
	ld.global.f32 	%f2, [%rd16];
	mul.f32 	%f3, %f1, %f2;
	add.s64 	%rd17, %rd11, %rd13;
	st.global.f32 	[%rd17], %f3;
$L__BB3_2:
	ret;

}
.func  (.param .b64 func_retval0) __internal_accurate_pow(
	.param .b64 __internal_accurate_pow_param_0
)
{
	.reg .pred 	%p<8>;
	.reg .b32 	%r<49>;
	.reg .b32 	%f<3>;
	.reg .b64 	%fd<109>;

	ld.param.f64 	%fd10, [__internal_accurate_pow_param_0];
	{
	.reg .b32 %temp; 
	mov.b64 	{%temp, %r46}, %fd10;
	}
	{
	.reg .b32 %temp; 
	mov.b64 	{%r45, %temp}, %fd10;
	}
	shr.u32 	%r47, %r46, 20;
	setp.gt.u32 	%p1, %r46, 1048575;
	@%p1 bra 	$L__BB4_2;
	mul.f64 	%fd11, %fd10, 0d4350000000000000;
	{
	.reg .b32 %temp; 
	mov.b64 	{%temp, %r46}, %fd11;
	}
	{
	.reg .b32 %temp; 
	mov.b64 	{%r45, %temp}, %fd11;
	}
	shr.u32 	%r16, %r46, 20;
	add.s32 	%r47, %r16, -54;
$L__BB4_2:
	add.s32 	%r48, %r47, -1023;
	and.b32  	%r17, %r46, -2146435073;
	or.b32  	%r18, %r17, 1072693248;
	mov.b64 	%fd107, {%r45, %r18};
	setp.lt.u32 	%p2, %r18, 1073127583;
	@%p2 bra 	$L__BB4_4;
	{
	.reg .b32 %temp; 
	mov.b64 	{%r19, %temp}, %fd107;
	}
	{
	.reg .b32 %temp; 
	mov.b64 	{%temp, %r20}, %fd107;
	}
	add.s32 	%r21, %r20, -1048576;
	mov.b64 	%fd107, {%r19, %r21};
	add.s32 	%r48, %r47, -1022;
$L__BB4_4:
	add.f64 	%fd12, %fd107, 0dBFF0000000000000;
	add.f64 	%fd13, %fd107, 0d3FF0000000000000;
	rcp.approx.ftz.f64 	%fd14, %fd13;
	neg.f64 	%fd15, %fd13;
	fma.rn.f64 	%fd16, %fd15, %fd14, 0d3FF0000000000000;
	fma.rn.f64 	%fd17, %fd16, %fd16, %fd16;
	fma.rn.f64 	%fd18, %fd17, %fd14, %fd14;
	mul.f64 	%fd19, %fd12, %fd18;
	fma.rn.f64 	%fd20, %fd12, %fd18, %fd19;
	mul.f64 	%fd21, %fd20, %fd20;
	fma.rn.f64 	%fd22, %fd21, 0d3EB0F5FF7D2CAFE2, 0d3ED0F5D241AD3B5A;
	fma.rn.f64 	%fd23, %fd22, %fd21, 0d3EF3B20A75488A3F;
	fma.rn.f64 	%fd24, %fd23, %fd21, 0d3F1745CDE4FAECD5;
	fma.rn.f64 	%fd25, %fd24, %fd21, 0d3F3C71C7258A578B;
	fma.rn.f64 	%fd26, %fd25, %fd21, 0d3F6249249242B910;
	fma.rn.f64 	%fd27, %fd26, %fd21, 0d3F89999999999DFB;
	sub.f64 	%fd28, %fd12, %fd20;
	add.f64 	%fd29, %fd28, %fd28;
	neg.f64 	%fd30, %fd20;
	fma.rn.f64 	%fd31, %fd30, %fd12, %fd29;
	mul.f64 	%fd32, %fd18, %fd31;
	fma.rn.f64 	%fd33, %fd21, %fd27, 0d3FB5555555555555;
	mov.f64 	%fd34, 0d3FB5555555555555;
	sub.f64 	%fd35, %fd34, %fd33;
	fma.rn.f64 	%fd36, %fd21, %fd27, %fd35;
	add.f64 	%fd37, %fd36, 0dBC46A4CB00B9E7B0;
	add.f64 	%fd38, %fd33, %fd37;
	sub.f64 	%fd39, %fd33, %fd38;
	add.f64 	%fd40, %fd37, %fd39;
	mul.rn.f64 	%fd41, %fd20, %fd20;
	neg.f64 	%fd42, %fd41;
	fma.rn.f64 	%fd43, %fd20, %fd20, %fd42;
	{
	.reg .b32 %temp; 
	mov.b64 	{%r22, %temp}, %fd32;
	}
	{
	.reg .b32 %temp; 
	mov.b64 	{%temp, %r23}, %fd32;
	}
	add.s32 	%r24, %r23, 1048576;
	mov.b64 	%fd44, {%r22, %r24};
	fma.rn.f64 	%fd45, %fd20, %fd44, %fd43;
	mul.rn.f64 	%fd46, %fd41, %fd20;
	neg.f64 	%fd47, %fd46;
	fma.rn.f64 	%fd48, %fd41, %fd20, %fd47;
	fma.rn.f64 	%fd49, %fd41, %fd32, %fd48;
	fma.rn.f64 	%fd50, %fd45, %fd20, %fd49;
	mul.rn.f64 	%fd51, %fd38, %fd46;
	neg.f64 	%fd52, %fd51;
	fma.rn.f64 	%fd53, %fd38, %fd46, %fd52;
	fma.rn.f64 	%fd54, %fd38, %fd50, %fd53;
	fma.rn.f64 	%fd55, %fd40, %fd46, %fd54;
	add.f64 	%fd56, %fd51, %fd55;
	sub.f64 	%fd57, %fd51, %fd56;
	add.f64 	%fd58, %fd55, %fd57;
	add.f64 	%fd59, %fd20, %fd56;
	sub.f64 	%fd60, %fd20, %fd59;
	add.f64 	%fd61, %fd56, %fd60;
	add.f64 	%fd62, %fd58, %fd61;
	add.f64 	%fd63, %fd32, %fd62;
	add.f64 	%fd64, %fd59, %fd63;
	sub.f64 	%fd65, %fd59, %fd64;
	add.f64 	%fd66, %fd63, %fd65;
	xor.b32  	%r25, %r48, -2147483648;
	mov.b32 	%r26, 1127219200;
	mov.b64 	%fd67, {%r25, %r26};
	mov.b32 	%r27, -2147483648;
	mov.b64 	%fd68, {%r27, %r26};
	sub.f64 	%fd69, %fd67, %fd68;
	fma.rn.f64 	%fd70, %fd69, 0d3FE62E42FEFA39EF, %fd64;
	fma.rn.f64 	%fd71, %fd69, 0dBFE62E42FEFA39EF, %fd70;
	sub.f64 	%fd72, %fd71, %fd64;
	sub.f64 	%fd73, %fd66, %fd72;
	fma.rn.f64 	%fd74, %fd69, 0d3C7ABC9E3B39803F, %fd73;
	add.f64 	%fd75, %fd70, %fd74;
	sub.f64 	%fd76, %fd70, %fd75;
	add.f64 	%fd77, %fd74, %fd76;
	mov.f64 	%fd78, 0d4000000000000000;
	{
	.reg .b32 %temp; 
	mov.b64 	{%temp, %r28}, %fd78;
	}
	{
	.reg .b32 %temp; 
	mov.b64 	{%r29, %temp}, %fd78;
	}
	shl.b32 	%r30, %r28, 1;
	setp.gt.u32 	%p3, %r30, -33554433;
	and.b32  	%r31, %r28, -15728641;
	selp.b32 	%r32, %r31, %r28, %p3;
	mov.b64 	%fd79, {%r29, %r32};
	mul.rn.f64 	%fd80, %fd75, %fd79;
	neg.f64 	%fd81, %fd80;
	fma.rn.f64 	%fd82, %fd75, %fd79, %fd81;
	fma.rn.f64 	%fd83, %fd77, %fd79, %fd82;
	add.f64 	%fd4, %fd80, %fd83;
	sub.f64 	%fd84, %fd80, %fd4;
	add.f64 	%fd5, %fd83, %fd84;
	fma.rn.f64 	%fd85, %fd4, 0d3FF71547652B82FE, 0d4338000000000000;
	{
	.reg .b32 %temp; 
	mov.b64 	{%r13, %temp}, %fd85;
	}
	mov.f64 	%fd86, 0dC338000000000000;
	add.rn.f64 	%fd87, %fd85, %fd86;
	fma.rn.f64 	%fd88, %fd87, 0dBFE62E42FEFA39EF, %fd4;
	fma.rn.f64 	%fd89, %fd87, 0dBC7ABC9E3B39803F, %fd88;
	fma.rn.f64 	%fd90, %fd89, 0d3E5ADE1569CE2BDF, 0d3E928AF3FCA213EA;
	fma.rn.f64 	%fd91, %fd90, %fd89, 0d3EC71DEE62401315;
	fma.rn.f64 	%fd92, %fd91, %fd89, 0d3EFA01997C89EB71;
	fma.rn.f64 	%fd93, %fd92, %fd89, 0d3F2A01A014761F65;
	fma.rn.f64 	%fd94, %fd93, %fd89, 0d3F56C16C1852B7AF;
	fma.rn.f64 	%fd95, %fd94, %fd89, 0d3F81111111122322;
	fma.rn.f64 	%fd96, %fd95, %fd89, 0d3FA55555555502A1;
	fma.rn.f64 	%fd97, %fd96, %fd89, 0d3FC5555555555511;
	fma.rn.f64 	%fd98, %fd97, %fd89, 0d3FE000000000000B;
	fma.rn.f64 	%fd99, %fd98, %fd89, 0d3FF0000000000000;
	fma.rn.f64 	%fd100, %fd99, %fd89, 0d3FF0000000000000;
	{
	.reg .b32 %temp; 
	mov.b64 	{%r14, %temp}, %fd100;
	}
	{
	.reg .b32 %temp; 
	mov.b64 	{%temp, %r15}, %fd100;
	}
	shl.b32 	%r33, %r13, 20;
	add.s32 	%r34, %r33, %r15;
	mov.b64 	%fd108, {%r14, %r34};
	{
	.reg .b32 %temp; 
	mov.b64 	{%temp, %r35}, %fd4;
	}
	mov.b32 	%f2, %r35;
	abs.f32 	%f1, %f2;
	setp.lt.f32 	%p4, %f1, 0f4086232B;
	@%p4 bra 	$L__BB4_7;
	setp.lt.f64 	%p5, %fd4, 0d0000000000000000;
	add.f64 	%fd101, %fd4, 0d7FF0000000000000;
	selp.f64 	%fd108, 0d0000000000000000, %fd101, %p5;
	setp.geu.f32 	%p6, %f1, 0f40874800;
	@%p6 bra 	$L__BB4_7;
	shr.u32 	%r36, %r13, 31;
	add.s32 	%r37, %r13, %r36;
	shr.s32 	%r38, %r37, 1;
	shl.b32 	%r39, %r38, 20;
	add.s32 	%r40, %r15, %r39;
	mov.b64 	%fd102, {%r14, %r40};
	sub.s32 	%r41, %r13, %r38;
	shl.b32 	%r42, %r41, 20;
	add.s32 	%r43, %r42, 1072693248;
	mov.b32 	%r44, 0;
	mov.b64 	%fd103, {%r44, %r43};
	mul.f64 	%fd108, %fd103, %fd102;
$L__BB4_7:
	abs.f64 	%fd104, %fd108;
	setp.eq.f64 	%p7, %fd104, 0d7FF0000000000000;
	fma.rn.f64 	%fd105, %fd108, %fd5, %fd108;
	selp.f64 	%fd106, %fd108, %fd105, %p7;
	st.param.f64 	[func_retval0], %fd106;
	ret;

}


// ===== COMPILED SASS (sm_100) =====

	.target	sm_100

	.elftype	@"ET_EXEC"


//--------------------- .note.nv.tkinfo           --------------------------
	.section	.note.nv.tkinfo,"",@"SHT_NOTE"
	.sectionflags	@"SHF_NOTE_NV_TKINFO"
	.tkinfo
        /*0018*/ 	.word	0x00000002
        /*0030*/ 	.string	""
        /*0030*/ 	.string	"ptxas"
        /*0030*/ 	.string	"Cuda compilation tools, release 13.0, V13.0.88"
        /*0030*/ 	.string	"Build cuda_13.0.r13.0/compiler.36424714_0"
        /*0030*/ 	.string	"-arch sm_100 -m 64 "



//--------------------- .note.nv.cuinfo           --------------------------
	.section	.note.nv.cuinfo,"",@"SHT_NOTE"
	.sectionflags	@"SHF_NOTE_NV_CUINFO"
        /*0018*/ 	.short	0x0002
        /*001a*/ 	.short	0x0064
        /*001c*/ 	.short	0x0082
	.zero		2


//--------------------- .nv.info                  --------------------------
	.section	.nv.info,"",@"SHT_CUDA_INFO"
	.align	4


	//----- nvinfo : EIATTR_REGCOUNT
	.align		4
        /*0000*/ 	.byte	0x04, 0x2f
        /*0002*/ 	.short	(.L_10 - .L_9)
	.align		4
.L_9:
        /*0004*/ 	.word	index@(_Z11cudaPowGradPfS_S_fi)
        /*0008*/ 	.word	0x00000010


	//----- nvinfo : EIATTR_FRAME_SIZE
	.align		4
.L_10:
        /*000c*/ 	.byte	0x04, 0x11
        /*000e*/ 	.short	(.L_12 - .L_11)
	.align		4
.L_11:
        /*0010*/ 	.word	index@(_Z11cudaPowGradPfS_S_fi)
        /*0014*/ 	.word	0x00000000


	//----- nvinfo : EIATTR_REGCOUNT
	.align		4
.L_12:
        /*0018*/ 	.byte	0x04, 0x2f
        /*001a*/ 	.short	(.L_14 - .L_13)
	.align		4
.L_13:
        /*001c*/ 	.word	index@(_Z8gradTanhPfS_S_i)
        /*0020*/ 	.word	0x0000001e


	//----- nvinfo : EIATTR_FRAME_SIZE
	.align		4
.L_14:
        /*0024*/ 	.byte	0x04, 0x11
        /*0026*/ 	.short	(.L_16 - .L_15)
	.align		4
.L_15:
        /*0028*/ 	.word	index@($_Z8gradTanhPfS_S_i$__internal_accurate_pow)
        /*002c*/ 	.word	0x00000000


	//----- nvinfo : EIATTR_FRAME_SIZE
	.align		4
.L_16:
        /*0030*/ 	.byte	0x04, 0x11
        /*0032*/ 	.short	(.L_18 - .L_17)
	.align		4
.L_17:
        /*0034*/ 	.word	index@($__internal_0_$__cuda_sm20_div_rn_f64_full)
        /*0038*/ 	.word	0x00000000


	//----- nvinfo : EIATTR_FRAME_SIZE
	.align		4
.L_18:
        /*003c*/ 	.byte	0x04, 0x11
        /*003e*/ 	.short	(.L_20 - .L_19)
	.align		4
.L_19:
        /*0040*/ 	.word	index@(_Z8gradTanhPfS_S_i)
        /*0044*/ 	.word	0x00000000


	//----- nvinfo : EIATTR_REGCOUNT
	.align		4
.L_20:
        /*0048*/ 	.byte	0x04, 0x2f
        /*004a*/ 	.short	(.L_22 - .L_21)
	.align		4
.L_21:
        /*004c*/ 	.word	index@(_Z7addGradPfS_S_i)
        /*0050*/ 	.word	0x0000000e


	//----- nvinfo : EIATTR_FRAME_SIZE
	.align		4
.L_22:
        /*0054*/ 	.byte	0x04, 0x11
        /*0056*/ 	.short	(.L_24 - .L_23)
	.align		4
.L_23:
        /*0058*/ 	.word	index@(_Z7addGradPfS_S_i)
        /*005c*/ 	.word	0x00000000


	//----- nvinfo : EIATTR_REGCOUNT
	.align		4
.L_24:
        /*0060*/ 	.byte	0x04, 0x2f
        /*0062*/ 	.short	(.L_26 - .L_25)
	.align		4
.L_25:
        /*0064*/ 	.word	index@(_Z18mulKernel2dColWisePfS_S_mm)
        /*0068*/ 	.word	0x0000000c


	//----- nvinfo : EIATTR_FRAME_SIZE
	.align		4
.L_26:
        /*006c*/ 	.byte	0x04, 0x11
        /*006e*/ 	.short	(.L_28 - .L_27)
	.align		4
.L_27:
        /*0070*/ 	.word	index@(_Z18mulKernel2dColWisePfS_S_mm)
        /*0074*/ 	.word	0x00000000


	//----- nvinfo : EIATTR_MIN_STACK_SIZE
	.align		4
.L_28:
        /*0078*/ 	.byte	0x04, 0x12
        /*007a*/ 	.short	(.L_30 - .L_29)
	.align		4
.L_29:
        /*007c*/ 	.word	index@(_Z18mulKernel2dColWisePfS_S_mm)
        /*0080*/ 	.word	0x00000000


	//----- nvinfo : EIATTR_MIN_STACK_SIZE
	.align		4
.L_30:
        /*0084*/ 	.byte	0x04, 0x12
        /*0086*/ 	.short	(.L_32 - .L_31)
	.align		4
.L_31:
        /*0088*/ 	.word	index@(_Z7addGradPfS_S_i)
        /*008c*/ 	.word	0x00000000


	//----- nvinfo : EIATTR_MIN_STACK_SIZE
	.align		4
.L_32:
        /*0090*/ 	.byte	0x04, 0x12
        /*0092*/ 	.short	(.L_34 - .L_33)
	.align		4
.L_33:
        /*0094*/ 	.word	index@(_Z8gradTanhPfS_S_i)
        /*0098*/ 	.word	0x00000000


	//----- nvinfo : EIATTR_MIN_STACK_SIZE
	.align		4
.L_34:
        /*009c*/ 	.byte	0x04, 0x12
        /*009e*/ 	.short	(.L_36 - .L_35)
	.align		4
.L_35:
        /*00a0*/ 	.word	index@(_Z11cudaPowGradPfS_S_fi)
        /*00a4*/ 	.word	0x00000000
.L_36:


//--------------------- .nv.compat                --------------------------
	.section	.nv.compat,"",@"SHT_CUDA_COMPAT_INFO"
	.align	4
        /*0000*/ 	.byte	0x02, 0x09, 0x00, 0x00, 0x02, 0x02, 0x01, 0x00, 0x02, 0x05, 0x05, 0x00, 0x03, 0x07, 0x01, 0x01
        /*0010*/ 	.byte	0x02, 0x03, 0x00, 0x00, 0x02, 0x06, 0x01, 0x00, 0x04, 0x0b, 0x08, 0x00, 0x01, 0x00, 0x00, 0x00
        /*0020*/ 	.byte	0x00, 0x00, 0x00, 0x00


//--------------------- .nv.info._Z18mulKernel2dColWisePfS_S_mm --------------------------
	.section	.nv.info._Z18mulKernel2dColWisePfS_S_mm,"",@"SHT_CUDA_INFO"
	.sectionflags	@""
	.align	4


	//----- nvinfo : EIATTR_CUDA_API_VERSION
	.align		4
        /*0000*/ 	.byte	0x04, 0x37
        /*0002*/ 	.short	(.L_38 - .L_37)
.L_37:
        /*0004*/ 	.word	0x00000082


	//----- nvinfo : EIATTR_KPARAM_INFO
	.align		4
.L_38:
        /*0008*/ 	.byte	0x04, 0x17
        /*000a*/ 	.short	(.L_40 - .L_39)
.L_39:
        /*000c*/ 	.word	0x00000000
        /*0010*/ 	.short	0x0004
        /*0012*/ 	.short	0x0020
        /*0014*/ 	.byte	0x00, 0xf0, 0x21, 0x00


	//----- nvinfo : EIATTR_KPARAM_INFO
	.align		4
.L_40:
        /*0018*/ 	.byte	0x04, 0x17
        /*001a*/ 	.short	(.L_42 - .L_41)
.L_41:
        /*001c*/ 	.word	0x00000000
        /*0020*/ 	.short	0x0003
        /*0022*/ 	.short	0x0018
        /*0024*/ 	.byte	0x00, 0xf0, 0x21, 0x00


	//----- nvinfo : EIATTR_KPARAM_INFO
	.align		4
.L_42:
        /*0028*/ 	.byte	0x04, 0x17
        /*002a*/ 	.short	(.L_44 - .L_43)
.L_43:
        /*002c*/ 	.word	0x00000000
        /*0030*/ 	.short	0x0002
        /*0032*/ 	.short	0x0010
        /*0034*/ 	.byte	0x00, 0xf5, 0x21, 0x00


	//----- nvinfo : EIATTR_KPARAM_INFO
	.align		4
.L_44:
        /*0038*/ 	.byte	0x04, 0x17
        /*003a*/ 	.short	(.L_46 - .L_45)
.L_45:
        /*003c*/ 	.word	0x00000000
        /*0040*/ 	.short	0x0001
        /*0042*/ 	.short	0x0008
        /*0044*/ 	.byte	0x00, 0xf5, 0x21, 0x00


	//----- nvinfo : EIATTR_KPARAM_INFO
	.align		4
.L_46:
        /*0048*/ 	.byte	0x04, 0x17
        /*004a*/ 	.short	(.L_48 - .L_47)
.L_47:
        /*004c*/ 	.word	0x00000000
        /*0050*/ 	.short	0x0000
        /*0052*/ 	.short	0x0000
        /*0054*/ 	.byte	0x00, 0xf5, 0x21, 0x00


	//----- nvinfo : EIATTR_SPARSE_MMA_MASK
	.align		4
.L_48:
        /*0058*/ 	.byte	0x03, 0x50
        /*005a*/ 	.short	0x0000


	//----- nvinfo : EIATTR_MAXREG_COUNT
	.align		4
        /*005c*/ 	.byte	0x03, 0x1b
        /*005e*/ 	.short	0x00ff


	//----- nvinfo : EIATTR_MERCURY_ISA_VERSION
	.align		4
        /*0060*/ 	.byte	0x03, 0x5f
        /*0062*/ 	.short	0x0101


	//----- nvinfo : EIATTR_VRC_CTA_INIT_COUNT
	.align		4
        /*0064*/ 	.byte	0x02, 0x4a
	.zero		1
	.zero		1


	//----- nvinfo : EIATTR_EXIT_INSTR_OFFSETS
	.align		4
        /*0068*/ 	.byte	0x04, 0x1c
        /*006a*/ 	.short	(.L_50 - .L_49)


	//   ....[0]....
.L_49:
        /*006c*/ 	.word	0x00000100


	//   ....[1]....
        /*0070*/ 	.word	0x00000250


	//----- nvinfo : EIATTR_CBANK_PARAM_SIZE
	.align		4
.L_50:
        /*0074*/ 	.byte	0x03, 0x19
        /*0076*/ 	.short	0x0028


	//----- nvinfo : EIATTR_PARAM_CBANK
	.align		4
        /*0078*/ 	.byte	0x04, 0x0a
        /*007a*/ 	.short	(.L_52 - .L_51)
	.align		4
.L_51:
        /*007c*/ 	.word	index@(.nv.constant0._Z18mulKernel2dColWisePfS_S_mm)
        /*0080*/ 	.short	0x0380
        /*0082*/ 	.short	0x0028


	//----- nvinfo : EIATTR_SW_WAR
	.align		4
.L_52:
        /*0084*/ 	.byte	0x04, 0x36
        /*0086*/ 	.short	(.L_54 - .L_53)
.L_53:
        /*0088*/ 	.word	0x00000008
.L_54:


//--------------------- .nv.info._Z7addGradPfS_S_i --------------------------
	.section	.nv.info._Z7addGradPfS_S_i,"",@"SHT_CUDA_INFO"
	.sectionflags	@""
	.align	4


	//----- nvinfo : EIATTR_CUDA_API_VERSION
	.align		4
        /*0000*/ 	.byte	0x04, 0x37
        /*0002*/ 	.short	(.L_56 - .L_55)
.L_55:
        /*0004*/ 	.word	0x00000082


	//----- nvinfo : EIATTR_KPARAM_INFO
	.align		4
.L_56:
        /*0008*/ 	.byte	0x04, 0x17
        /*000a*/ 	.short	(.L_58 - .L_57)
.L_57:
        /*000c*/ 	.word	0x00000000
        /*0010*/ 	.short	0x0003
        /*0012*/ 	.short	0x0018
        /*0014*/ 	.byte	0x00, 0xf0, 0x11, 0x00


	//----- nvinfo : EIATTR_KPARAM_INFO
	.align		4
.L_58:
        /*0018*/ 	.byte	0x04, 0x17
        /*001a*/ 	.short	(.L_60 - .L_59)
.L_59:
        /*001c*/ 	.word	0x00000000
        /*0020*/ 	.short	0x0002
        /*0022*/ 	.short	0x0010
        /*0024*/ 	.byte	0x00, 0xf5, 0x21, 0x00


	//----- nvinfo : EIATTR_KPARAM_INFO
	.align		4
.L_60:
        /*0028*/ 	.byte	0x04, 0x17
        /*002a*/ 	.short	(.L_62 - .L_61)
.L_61:
        /*002c*/ 	.word	0x00000000
        /*0030*/ 	.short	0x0001
        /*0032*/ 	.short	0x0008
        /*0034*/ 	.byte	0x00, 0xf5, 0x21, 0x00


	//----- nvinfo : EIATTR_KPARAM_INFO
	.align		4
.L_62:
        /*0038*/ 	.byte	0x04, 0x17
        /*003a*/ 	.short	(.L_64 - .L_63)
.L_63:
        /*003c*/ 	.word	0x00000000
        /*0040*/ 	.short	0x0000
        /*0042*/ 	.short	0x0000
        /*0044*/ 	.byte	0x00, 0xf5, 0x21, 0x00


	//----- nvinfo : EIATTR_SPARSE_MMA_MASK
	.align		4
.L_64:
        /*0048*/ 	.byte	0x03, 0x50
        /*004a*/ 	.short	0x0000


	//----- nvinfo : EIATTR_MAXREG_COUNT
	.align		4
        /*004c*/ 	.byte	0x03, 0x1b
        /*004e*/ 	.short	0x00ff


	//----- nvinfo : EIATTR_MERCURY_ISA_VERSION
	.align		4
        /*0050*/ 	.byte	0x03, 0x5f
        /*0052*/ 	.short	0x0101


	//----- nvinfo : EIATTR_VRC_CTA_INIT_COUNT
	.align		4
        /*0054*/ 	.byte	0x02, 0x4a
	.zero		1
	.zero		1


	//----- nvinfo : EIATTR_EXIT_INSTR_OFFSETS
	.align		4
        /*0058*/ 	.byte	0x04, 0x1c
        /*005a*/ 	.short	(.L_66 - .L_65)


	//   ....[0]....
.L_65:
        /*005c*/ 	.word	0x00000070


	//   ....[1]....
        /*0060*/ 	.word	0x00000170


	//----- nvinfo : EIATTR_CBANK_PARAM_SIZE
	.align		4
.L_66:
        /*0064*/ 	.byte	0x03, 0x19
        /*0066*/ 	.short	0x001c


	//----- nvinfo : EIATTR_PARAM_CBANK
	.align		4
        /*0068*/ 	.byte	0x04, 0x0a
        /*006a*/ 	.short	(.L_68 - .L_67)
	.align		4
.L_67:
        /*006c*/ 	.word	index@(.nv.constant0._Z7addGradPfS_S_i)
        /*0070*/ 	.short	0x0380
        /*0072*/ 	.short	0x001c


	//----- nvinfo : EIATTR_SW_WAR
	.align		4
.L_68:
        /*0074*/ 	.byte	0x04, 0x36
        /*0076*/ 	.short	(.L_70 - .L_69)
.L_69:
        /*0078*/ 	.word	0x00000008
.L_70:


//--------------------- .nv.info._Z8gradTanhPfS_S_i --------------------------
	.section	.nv.info._Z8gradTanhPfS_S_i,"",@"SHT_CUDA_INFO"
	.sectionflags	@""
	.align	4


	//----- nvinfo : EIATTR_CUDA_API_VERSION
	.align		4
        /*0000*/ 	.byte	0x04, 0x37
        /*0002*/ 	.short	(.L_72 - .L_71)
.L_71:
        /*0004*/ 	.word	0x00000082


	//----- nvinfo : EIATTR_KPARAM_INFO
	.align		4
.L_72:
        /*0008*/ 	.byte	0x04, 0x17
        /*000a*/ 	.short	(.L_74 - .L_73)
.L_73:
        /*000c*/ 	.word	0x00000000
        /*0010*/ 	.short	0x0003
        /*0012*/ 	.short	0x0018
        /*0014*/ 	.byte	0x00, 0xf0, 0x11, 0x00


	//----- nvinfo : EIATTR_KPARAM_INFO
	.align		4
.L_74:
        /*0018*/ 	.byte	0x04, 0x17
        /*001a*/ 	.short	(.L_76 - .L_75)
.L_75:
        /*001c*/ 	.word	0x00000000
        /*0020*/ 	.short	0x0002
        /*0022*/ 	.short	0x0010
        /*0024*/ 	.byte	0x00, 0xf5, 0x21, 0x00


	//----- nvinfo : EIATTR_KPARAM_INFO
	.align		4
.L_76:
        /*0028*/ 	.byte	0x04, 0x17
        /*002a*/ 	.short	(.L_78 - .L_77)
.L_77:
        /*002c*/ 	.word	0x00000000
        /*0030*/ 	.short	0x0001
        /*0032*/ 	.short	0x0008
        /*0034*/ 	.byte	0x00, 0xf5, 0x21, 0x00


	//----- nvinfo : EIATTR_KPARAM_INFO
	.align		4
.L_78:
        /*0038*/ 	.byte	0x04, 0x17
        /*003a*/ 	.short	(.L_80 - .L_79)
.L_79:
        /*003c*/ 	.word	0x00000000
        /*0040*/ 	.short	0x0000
        /*0042*/ 	.short	0x0000
        /*0044*/ 	.byte	0x00, 0xf5, 0x21, 0x00


	//----- nvinfo : EIATTR_SPARSE_MMA_MASK
	.align		4
.L_80:
        /*0048*/ 	.byte	0x03, 0x50
        /*004a*/ 	.short	0x0000


	//----- nvinfo : EIATTR_MAXREG_COUNT
	.align		4
        /*004c*/ 	.byte	0x03, 0x1b
        /*004e*/ 	.short	0x00ff


	//----- nvinfo : EIATTR_MERCURY_ISA_VERSION
	.align		4
        /*0050*/ 	.byte	0x03, 0x5f
        /*0052*/ 	.short	0x0101


	//----- nvinfo : EIATTR_VRC_CTA_INIT_COUNT
	.align		4
        /*0054*/ 	.byte	0x02, 0x4a
	.zero		1
	.zero		1


	//----- nvinfo : EIATTR_EXIT_INSTR_OFFSETS
	.align		4
        /*0058*/ 	.byte	0x04, 0x1c
        /*005a*/ 	.short	(.L_82 - .L_81)


	//   ....[0]....
.L_81:
        /*005c*/ 	.word	0x00000070


	//   ....[1]....
        /*0060*/ 	.word	0x00000940


	//----- nvinfo : EIATTR_CRS_STACK_SIZE
	.align		4
.L_82:
        /*0064*/ 	.byte	0x04, 0x1e
        /*0066*/ 	.short	(.L_84 - .L_83)
.L_83:
        /*0068*/ 	.word	0x00000000


	//----- nvinfo : EIATTR_CBANK_PARAM_SIZE
	.align		4
.L_84:
        /*006c*/ 	.byte	0x03, 0x19
        /*006e*/ 	.short	0x001c


	//----- nvinfo : EIATTR_PARAM_CBANK
	.align		4
        /*0070*/ 	.byte	0x04, 0x0a
        /*0072*/ 	.short	(.L_86 - .L_85)
	.align		4
.L_85:
        /*0074*/ 	.word	index@(.nv.constant0._Z8gradTanhPfS_S_i)
        /*0078*/ 	.short	0x0380
        /*007a*/ 	.short	0x001c


	//----- nvinfo : EIATTR_SW_WAR
	.align		4
.L_86:
        /*007c*/ 	.byte	0x04, 0x36
        /*007e*/ 	.short	(.L_88 - .L_87)
.L_87:
        /*0080*/ 	.word	0x00000008
.L_88:


//--------------------- .nv.info._Z11cudaPowGradPfS_S_fi --------------------------
	.section	.nv.info._Z11cudaPowGradPfS_S_fi,"",@"SHT_CUDA_INFO"
	.sectionflags	@""
	.align	4


	//----- nvinfo : EIATTR_CUDA_API_VERSION
	.align		4
        /*0000*/ 	.byte	0x04, 0x37
        /*0002*/ 	.short	(.L_90 - .L_89)
.L_89:
        /*0004*/ 	.word	0x00000082


	//----- nvinfo : EIATTR_KPARAM_INFO
	.align		4
.L_90:
        /*0008*/ 	.byte	0x04, 0x17
        /*000a*/ 	.short	(.L_92 - .L_91)
.L_91:
        /*000c*/ 	.word	0x00000000
        /*0010*/ 	.short	0x0004
        /*0012*/ 	.short	0x001c
        /*0014*/ 	.byte	0x00, 0xf0, 0x11, 0x00


	//----- nvinfo : EIATTR_KPARAM_INFO
	.align		4
.L_92:
        /*0018*/ 	.byte	0x04, 0x17
        /*001a*/ 	.short	(.L_94 - .L_93)
.L_93:
        /*001c*/ 	.word	0x00000000
        /*0020*/ 	.short	0x0003
        /*0022*/ 	.short	0x0018
        /*0024*/ 	.byte	0x00, 0xf0, 0x11, 0x00


	//----- nvinfo : EIATTR_KPARAM_INFO
	.align		4
.L_94:
        /*0028*/ 	.byte	0x04, 0x17
        /*002a*/ 	.short	(.L_96 - .L_95)
.L_95:
        /*002c*/ 	.word	0x00000000
        /*0030*/ 	.short	0x0002
        /*0032*/ 	.short	0x0010
        /*0034*/ 	.byte	0x00, 0xf5, 0x21, 0x00


	//----- nvinfo : EIATTR_KPARAM_INFO
	.align		4
.L_96:
        /*0038*/ 	.byte	0x04, 0x17
        /*003a*/ 	.short	(.L_98 - .L_97)
.L_97:
        /*003c*/ 	.word	0x00000000
        /*0040*/ 	.short	0x0001
        /*0042*/ 	.short	0x0008
        /*0044*/ 	.byte	0x00, 0xf5, 0x21, 0x00


	//----- nvinfo : EIATTR_KPARAM_INFO
	.align		4
.L_98:
        /*0048*/ 	.byte	0x04, 0x17
        /*004a*/ 	.short	(.L_100 - .L_99)
.L_99:
        /*004c*/ 	.word	0x00000000
        /*0050*/ 	.short	0x0000
        /*0052*/ 	.short	0x0000
        /*0054*/ 	.byte	0x00, 0xf5, 0x21, 0x00


	//----- nvinfo : EIATTR_SPARSE_MMA_MASK
	.align		4
.L_100:
        /*0058*/ 	.byte	0x03, 0x50
        /*005a*/ 	.short	0x0000


	//----- nvinfo : EIATTR_MAXREG_COUNT
	.align		4
        /*005c*/ 	.byte	0x03, 0x1b
        /*005e*/ 	.short	0x00ff


	//----- nvinfo : EIATTR_MERCURY_ISA_VERSION
	.align		4
        /*0060*/ 	.byte	0x03, 0x5f
        /*0062*/ 	.short	0x0101


	//----- nvinfo : EIATTR_VRC_CTA_INIT_COUNT
	.align		4
        /*0064*/ 	.byte	0x02, 0x4a
	.zero		1
	.zero		1


	//----- nvinfo : EIATTR_EXIT_INSTR_OFFSETS
	.align		4
        /*0068*/ 	.byte	0x04, 0x1c
        /*006a*/ 	.short	(.L_102 - .L_101)


	//   ....[0]....
.L_101:
        /*006c*/ 	.word	0x00000070


	//   ....[1]....
        /*0070*/ 	.word	0x00000720


	//----- nvinfo : EIATTR_CRS_STACK_SIZE
	.align		4
.L_102:
        /*0074*/ 	.byte	0x04, 0x1e
        /*0076*/ 	.short	(.L_104 - .L_103)
.L_103:
        /*0078*/ 	.word	0x00000000


	//----- nvinfo : EIATTR_CBANK_PARAM_SIZE
	.align		4
.L_104:
        /*007c*/ 	.byte	0x03, 0x19
        /*007e*/ 	.short	0x0020


	//----- nvinfo : EIATTR_PARAM_CBANK
	.align		4
        /*0080*/ 	.byte	0x04, 0x0a
        /*0082*/ 	.short	(.L_106 - .L_105)
	.align		4
.L_105:
        /*0084*/ 	.word	index@(.nv.constant0._Z11cudaPowGradPfS_S_fi)
        /*0088*/ 	.short	0x0380
        /*008a*/ 	.short	0x0020


	//----- nvinfo : EIATTR_SW_WAR
	.align		4
.L_106:
        /*008c*/ 	.byte	0x04, 0x36
        /*008e*/ 	.short	(.L_108 - .L_107)
.L_107:
        /*0090*/ 	.word	0x00000008
.L_108:


//--------------------- .nv.callgraph             --------------------------
	.section	.nv.callgraph,"",@"SHT_CUDA_CALLGRAPH"
	.align	4
	.sectionentsize	8
	.align		4
        /*0000*/ 	.word	0x00000000
	.align		4
        /*0004*/ 	.word	0xffffffff
	.align		4
        /*0008*/ 	.word	0x00000000
	.align		4
        /*000c*/ 	.word	0xfffffffe
	.align		4
        /*0010*/ 	.word	0x00000000
	.align		4
        /*0014*/ 	.word	0xfffffffd
	.align		4
        /*0018*/ 	.word	0x00000000
	.align		4
        /*001c*/ 	.word	0xfffffffc


//--------------------- .nv.constant4             --------------------------
	.section	.nv.constant4,"a",@progbits
	.align	8
	.align		8
.nv.constant4:
        /*0000*/ 	.dword	precalc_xorwow_matrix
	.align		8
        /*0008*/ 	.dword	precalc_xorwow_offset_matrix
	.align		8
        /*0010*/ 	.dword	mrg32k3aM1
	.align		8
        /*0018*/ 	.dword	mrg32k3aM2
	.align		8
        /*0020*/ 	.dword	mrg32k3aM1SubSeq
	.align		8
        /*0028*/ 	.dword	mrg32k3aM2SubSeq
	.align		8
        /*0030*/ 	.dword	mrg32k3aM1Seq
	.align		8
        /*0038*/ 	.dword	mrg32k3aM2Seq


//--------------------- .nv.constant3             --------------------------
	.section	.nv.constant3,"a",@progbits
	.align	8
.nv.constant3:
	.type		__cr_lgamma_table,@object
	.size		__cr_lgamma_table,(.L_8 - __cr_lgamma_table)
__cr_lgamma_table:
        /*0000*/ 	.byte	0x00, 0x00, 0x00, 0x00, 0x00, 0x00, 0x00, 0x00, 0x00, 0x00, 0x00, 0x00, 0x00, 0x00, 0x00, 0x00
        /*0010*/ 	.byte	0xef, 0x39, 0xfa, 0xfe, 0x42, 0x2e, 0xe6, 0x3f, 0x02, 0x20, 0x2a, 0xfa, 0x0b, 0xab, 0xfc, 0x3f
        /*0020*/ 	.byte	0xf9, 0x2c, 0x92, 0x7c, 0xa7, 0x6c, 0x09, 0x40, 0xc9, 0x79, 0x44, 0x3c, 0x64, 0x26, 0x13, 0x40
        /*0030*/ 	.byte	0xca, 0x01, 0xcf, 0x3a, 0x27, 0x51, 0x1a, 0x40, 0x30, 0xcc, 0x2d, 0xf3, 0xe1, 0x0c, 0x21, 0x40
        /*0040*/ 	.byte	0x0d, 0xb7, 0xfc, 0x82, 0x8e, 0x35, 0x25, 0x40
.L_8:


//--------------------- .text._Z18mulKernel2dColWisePfS_S_mm --------------------------
	.section	.text._Z18mulKernel2dColWisePfS_S_mm,"ax",@progbits
	.align	128
        .global         _Z18mulKernel2dColWisePfS_S_mm
        .type           _Z18mulKernel2dColWisePfS_S_mm,@function
        .size           _Z18mulKernel2dColWisePfS_S_mm,(.L_x_23 - _Z18mulKernel2dColWisePfS_S_mm)
        .other          _Z18mulKernel2dColWisePfS_S_mm,@"STO_CUDA_ENTRY STV_DEFAULT"
_Z18mulKernel2dColWisePfS_S_mm:
.text._Z18mulKernel2dColWisePfS_S_mm:
[----:B------:R-:W-:Y:S01]  /*0000*/  LDC R1, c[0x0][0x37c] ;  /* 0x0000df00ff017b82 */ /* 0x000fe20000000800 */
[----:B------:R-:W0:Y:S07]  /*0010*/  S2R R3, SR_TID.Y ;  /* 0x0000000000037919 */ /* 0x000e2e0000002200 */
[----:B------:R-:W1:Y:S01]  /*0020*/  LDC R5, c[0x0][0x360] ;  /* 0x0000d800ff057b82 */ /* 0x000e620000000800 */
[----:B------:R-:W2:Y:S01]  /*0030*/  LDCU.64 UR6, c[0x0][0x3a0] ;  /* 0x00007400ff0677ac */ /* 0x000ea20008000a00 */
[----:B------:R-:W1:Y:S01]  /*0040*/  S2R R0, SR_TID.X ;  /* 0x0000000000007919 */ /* 0x000e620000002100 */
[----:B------:R-:W3:Y:S05]  /*0050*/  LDCU.64 UR8, c[0x0][0x398] ;  /* 0x00007300ff0877ac */ /* 0x000eea0008000a00 */
[----:B------:R-:W0:Y:S08]  /*0060*/  S2UR UR5, SR_CTAID.Y ;  /* 0x00000000000579c3 */ /* 0x000e300000002600 */
[----:B------:R-:W0:Y:S08]  /*0070*/  LDC R2, c[0x0][0x364] ;  /* 0x0000d900ff027b82 */ /* 0x000e300000000800 */
[----:B------:R-:W1:Y:S01]  /*0080*/  S2UR UR4, SR_CTAID.X ;  /* 0x00000000000479c3 */ /* 0x000e620000002500 */
[----:B0-----:R-:W-:-:S05]  /*0090*/  IMAD R2, R2, UR5, R3 ;  /* 0x0000000502027c24 */ /* 0x001fca000f8e0203 */
[----:B--2---:R-:W-:Y:S01]  /*00a0*/  ISETP.GE.U32.AND P1, PT, R2, UR6, PT ;  /* 0x0000000602007c0c */ /* 0x004fe2000bf26070 */
[----:B-1----:R-:W-:-:S03]  /*00b0*/  IMAD R5, R5, UR4, R0 ;  /* 0x0000000405057c24 */ /* 0x002fc6000f8e0200 */
[----:B------:R-:W-:Y:S02]  /*00c0*/  ISETP.GE.U32.AND.EX P1, PT, RZ, UR7, PT, P1 ;  /* 0x00000007ff007c0c */ /* 0x000fe4000bf26110 */
[----:B---3--:R-:W-:Y:S02]  /*00d0*/  ISETP.GE.U32.AND P0, PT, R5, UR8, PT ;  /* 0x0000000805007c0c */ /* 0x008fe4000bf06070 */
[----:B------:R-:W-:-:S04]  /*00e0*/  SHF.R.S32.HI R0, RZ, 0x1f, R5 ;  /* 0x0000001fff007819 */ /* 0x000fc80000011405 */
[----:B------:R-:W-:-:S13]  /*00f0*/  ISETP.GE.U32.OR.EX P0, PT, R0, UR9, P1, P0 ;  /* 0x0000000900007c0c */ /* 0x000fda0008f06500 */
[----:B------:R-:W-:Y:S05]  /*0100*/  @P0 EXIT ;  /* 0x000000000000094d */ /* 0x000fea0003800000 */
[----:B------:R-:W0:Y:S01]  /*0110*/  LDCU.128 UR8, c[0x0][0x380] ;  /* 0x00007000ff0877ac */ /* 0x000e220008000c00 */
[----:B------:R-:W-:Y:S02]  /*0120*/  IMAD R4, R0, UR6, RZ ;  /* 0x0000000600047c24 */ /* 0x000fe4000f8e02ff */
[----:B------:R-:W-:Y:S01]  /*0130*/  IMAD.MOV.U32 R3, RZ, RZ, RZ ;  /* 0x000000ffff037224 */ /* 0x000fe200078e00ff */
[----:B------:R-:W1:Y:S01]  /*0140*/  LDCU.64 UR4, c[0x0][0x358] ;  /* 0x00006b00ff0477ac */ /* 0x000e620008000a00 */
[C---:B------:R-:W-:Y:S02]  /*0150*/  IMAD R7, R5.reuse, UR7, R4 ;  /* 0x0000000705077c24 */ /* 0x040fe4000f8e0204 */
[----:B------:R-:W-:-:S04]  /*0160*/  IMAD.WIDE.U32 R2, R5, UR6, R2 ;  /* 0x0000000605027c25 */ /* 0x000fc8000f8e0002 */
[----:B------:R-:W-:Y:S02]  /*0170*/  IMAD.IADD R7, R3, 0x1, R7 ;  /* 0x0000000103077824 */ /* 0x000fe400078e0207 */
[----:B------:R-:W-:-:S03]  /*0180*/  IMAD.SHL.U32 R6, R2, 0x4, RZ ;  /* 0x0000000402067824 */ /* 0x000fc600078e00ff */
[----:B------:R-:W-:Y:S02]  /*0190*/  SHF.L.U64.HI R7, R2, 0x2, R7 ;  /* 0x0000000202077819 */ /* 0x000fe40000010207 */
[C---:B0-----:R-:W-:Y:S02]  /*01a0*/  LEA R4, P1, R5.reuse, UR10, 0x2 ;  /* 0x0000000a05047c11 */ /* 0x041fe4000f8210ff */
[C---:B------:R-:W-:Y:S02]  /*01b0*/  IADD3 R2, P0, PT, R6.reuse, UR8, RZ ;  /* 0x0000000806027c10 */ /* 0x040fe4000ff1e0ff */
[----:B------:R-:W-:Y:S02]  /*01c0*/  LEA.HI.X R5, R5, UR11, R0, 0x2, P1 ;  /* 0x0000000b05057c11 */ /* 0x000fe400088f1400 */
[----:B------:R-:W-:Y:S01]  /*01d0*/  IADD3.X R3, PT, PT, R7, UR9, RZ, P0, !PT ;  /* 0x0000000907037c10 */ /* 0x000fe200087fe4ff */
[----:B------:R-:W0:Y:S03]  /*01e0*/  LDCU.64 UR8, c[0x0][0x390] ;  /* 0x00007200ff0877ac */ /* 0x000e260008000a00 */
[----:B-1----:R-:W2:Y:S04]  /*01f0*/  LDG.E R5, desc[UR4][R4.64] ;  /* 0x0000000404057981 */ /* 0x002ea8000c1e1900 */
[----:B------:R-:W2:Y:S01]  /*0200*/  LDG.E R2, desc[UR4][R2.64] ;  /* 0x0000000402027981 */ /* 0x000ea2000c1e1900 */
[----:B0-----:R-:W-:-:S04]  /*0210*/  IADD3 R6, P0, PT, R6, UR8, RZ ;  /* 0x0000000806067c10 */ /* 0x001fc8000ff1e0ff */
[----:B------:R-:W-:Y:S01]  /*0220*/  IADD3.X R7, PT, PT, R7, UR9, RZ, P0, !PT ;  /* 0x0000000907077c10 */ /* 0x000fe200087fe4ff */
[----:B--2---:R-:W-:-:S05]  /*0230*/  FMUL R9, R2, R5 ;  /* 0x0000000502097220 */ /* 0x004fca0000400000 */
[----:B------:R-:W-:Y:S01]  /*0240*/  STG.E desc[UR4][R6.64], R9 ;  /* 0x0000000906007986 */ /* 0x000fe2000c101904 */
[----:B------:R-:W-:Y:S05]  /*0250*/  EXIT ;  /* 0x000000000000794d */ /* 0x000fea0003800000 */
.L_x_0:
[----:B------:R-:W-:-:S00]  /*0260*/  BRA `(.L_x_0) ;  /* 0xfffffffc00fc7947 */ /* 0x000fc0000383ffff */
[----:B------:R-:W-:-:S00]  /*0270*/  NOP ;  /* 0x0000000000007918 */ /* 0x000fc00000000000 */
        /* <DEDUP_REMOVED lines=8> */
.L_x_23:


//--------------------- .text._Z7addGradPfS_S_i   --------------------------
	.section	.text._Z7addGradPfS_S_i,"ax",@progbits
	.align	128
        .global         _Z7addGradPfS_S_i
        .type           _Z7addGradPfS_S_i,@function
        .size           _Z7addGradPfS_S_i,(.L_x_24 - _Z7addGradPfS_S_i)
        .other          _Z7addGradPfS_S_i,@"STO_CUDA_ENTRY STV_DEFAULT"
_Z7addGradPfS_S_i:
.text._Z7addGradPfS_S_i:
[----:B------:R-:W-:Y:S01]  /*0000*/  LDC R1, c[0x0][0x37c] ;  /* 0x0000df00ff017b82 */ /* 0x000fe20000000800 */
[----:B------:R-:W0:Y:S07]  /*0010*/  S2R R0, SR_TID.X ;  /* 0x0000000000007919 */ /* 0x000e2e0000002100 */
[----:B------:R-:W0:Y:S01]  /*0020*/  S2UR UR4, SR_CTAID.X ;  /* 0x00000000000479c3 */ /* 0x000e220000002500 */
[----:B------:R-:W1:Y:S07]  /*0030*/  LDCU UR5, c[0x0][0x398] ;  /* 0x00007300ff0577ac */ /* 0x000e6e0008000800 */
[----:B------:R-:W0:Y:S02]  /*0040*/  LDC R9, c[0x0][0x360] ;  /* 0x0000d800ff097b82 */ /* 0x000e240000000800 */
[----:B0-----:R-:W-:-:S05]  /*0050*/  IMAD R9, R9, UR4, R0 ;  /* 0x0000000409097c24 */ /* 0x001fca000f8e0200 */
[----:B-1----:R-:W-:-:S13]  /*0060*/  ISETP.GE.AND P0, PT, R9, UR5, PT ;  /* 0x0000000509007c0c */ /* 0x002fda000bf06270 */
[----:B------:R-:W-:Y:S05]  /*0070*/  @P0 EXIT ;  /* 0x000000000000094d */ /* 0x000fea0003800000 */
[----:B------:R-:W0:Y:S01]  /*0080*/  LDC.64 R2, c[0x0][0x388] ;  /* 0x0000e200ff027b82 */ /* 0x000e220000000a00 */
[----:B------:R-:W1:Y:S07]  /*0090*/  LDCU.64 UR4, c[0x0][0x358] ;  /* 0x00006b00ff0477ac */ /* 0x000e6e0008000a00 */
[----:B------:R-:W2:Y:S08]  /*00a0*/  LDC.64 R4, c[0x0][0x380] ;  /* 0x0000e000ff047b82 */ /* 0x000eb00000000a00 */
[----:B------:R-:W3:Y:S01]  /*00b0*/  LDC.64 R6, c[0x0][0x390] ;  /* 0x0000e400ff067b82 */ /* 0x000ee20000000a00 */
[----:B0-----:R-:W-:-:S05]  /*00c0*/  IMAD.WIDE R2, R9, 0x4, R2 ;  /* 0x0000000409027825 */ /* 0x001fca00078e0202 */
[----:B-1----:R-:W4:Y:S01]  /*00d0*/  LDG.E R0, desc[UR4][R2.64] ;  /* 0x0000000402007981 */ /* 0x002f22000c1e1900 */
[----:B--2---:R-:W-:-:S05]  /*00e0*/  IMAD.WIDE R4, R9, 0x4, R4 ;  /* 0x0000000409047825 */ /* 0x004fca00078e0204 */
[----:B------:R-:W4:Y:S01]  /*00f0*/  LDG.E R11, desc[UR4][R4.64] ;  /* 0x00000004040b7981 */ /* 0x000f22000c1e1900 */
[----:B---3--:R-:W-:-:S04]  /*0100*/  IMAD.WIDE R6, R9, 0x4, R6 ;  /* 0x0000000409067825 */ /* 0x008fc800078e0206 */
[----:B----4-:R-:W-:-:S05]  /*0110*/  FADD R11, R0, R11 ;  /* 0x0000000b000b7221 */ /* 0x010fca0000000000 */
[----:B------:R-:W-:Y:S04]  /*0120*/  STG.E desc[UR4][R4.64], R11 ;  /* 0x0000000b04007986 */ /* 0x000fe8000c101904 */
[----:B------:R-:W2:Y:S04]  /*0130*/  LDG.E R0, desc[UR4][R2.64] ;  /* 0x0000000402007981 */ /* 0x000ea8000c1e1900 */
[----:B------:R-:W2:Y:S02]  /*0140*/  LDG.E R9, desc[UR4][R6.64] ;  /* 0x0000000406097981 */ /* 0x000ea4000c1e1900 */
[----:B--2---:R-:W-:-:S05]  /*0150*/  FADD R9, R0, R9 ;  /* 0x0000000900097221 */ /* 0x004fca0000000000 */
[----:B------:R-:W-:Y:S01]  /*0160*/  STG.E desc[UR4][R6.64], R9 ;  /* 0x0000000906007986 */ /* 0x000fe2000c101904 */
[----:B------:R-:W-:Y:S05]  /*0170*/  EXIT ;  /* 0x000000000000794d */ /* 0x000fea0003800000 */
.L_x_1:
        /* <DEDUP_REMOVED lines=16> */
.L_x_24:


//--------------------- .text._Z8gradTanhPfS_S_i  --------------------------
	.section	.text._Z8gradTanhPfS_S_i,"ax",@progbits
	.align	128
        .global         _Z8gradTanhPfS_S_i
        .type           _Z8gradTanhPfS_S_i,@function
        .size           _Z8gradTanhPfS_S_i,(.L_x_22 - _Z8gradTanhPfS_S_i)
        .other          _Z8gradTanhPfS_S_i,@"STO_CUDA_ENTRY STV_DEFAULT"
_Z8gradTanhPfS_S_i:
.text._Z8gradTanhPfS_S_i:
        /* <DEDUP_REMOVED lines=9> */
[----:B------:R-:W1:Y:S01]  /*0090*/  LDCU.64 UR4, c[0x0][0x358] ;  /* 0x00006b00ff0477ac */ /* 0x000e620008000a00 */
[----:B0-----:R-:W-:-:S06]  /*00a0*/  IMAD.WIDE R10, R2, 0x4, R10 ;  /* 0x00000004020a7825 */ /* 0x001fcc00078e020a */
[----:B-1----:R-:W2:Y:S01]  /*00b0*/  LDG.E R10, desc[UR4][R10.64] ;  /* 0x000000040a0a7981 */ /* 0x002ea2000c1e1900 */
[----:B------:R-:W-:Y:S01]  /*00c0*/  IMAD.MOV.U32 R6, RZ, RZ, 0x652b82fe ;  /* 0x652b82feff067424 */ /* 0x000fe200078e00ff */
[----:B------:R-:W-:Y:S01]  /*00d0*/  UMOV UR6, 0xfefa39ef ;  /* 0xfefa39ef00067882 */ /* 0x000fe20000000000 */
[----:B------:R-:W-:Y:S01]  /*00e0*/  IMAD.MOV.U32 R7, RZ, RZ, 0x3ff71547 ;  /* 0x3ff71547ff077424 */ /* 0x000fe200078e00ff */
[----:B------:R-:W-:Y:S01]  /*00f0*/  UMOV UR7, 0x3fe62e42 ;  /* 0x3fe62e4200077882 */ /* 0x000fe20000000000 */
[----:B------:R-:W-:Y:S01]  /*0100*/  BSSY.RECONVERGENT B0, `(.L_x_2) ;  /* 0x000003b000007945 */ /* 0x000fe20003800200 */
[----:B--2---:R-:W0:Y:S02]  /*0110*/  F2F.F64.F32 R4, R10 ;  /* 0x0000000a00047310 */ /* 0x004e240000201800 */
[----:B0-----:R-:W-:-:S08]  /*0120*/  DADD R4, R4, R4 ;  /* 0x0000000004047229 */ /* 0x001fd00000000004 */
[----:B------:R-:W-:Y:S02]  /*0130*/  DFMA R6, R4, R6, 6.75539944105574400000e+15 ;  /* 0x433800000406742b */ /* 0x000fe40000000006 */
[----:B------:R-:W-:-:S06]  /*0140*/  FSETP.GEU.AND P0, PT, |R5|, 4.1917929649353027344, PT ;  /* 0x4086232b0500780b */ /* 0x000fcc0003f0e200 */
[----:B------:R-:W-:-:S08]  /*0150*/  DADD R8, R6, -6.75539944105574400000e+15 ;  /* 0xc338000006087429 */ /* 0x000fd00000000000 */
[----:B------:R-:W-:Y:S01]  /*0160*/  DFMA R12, R8, -UR6, R4 ;  /* 0x80000006080c7c2b */ /* 0x000fe20008000004 */
[----:B------:R-:W-:Y:S01]  /*0170*/  UMOV UR6, 0x3b39803f ;  /* 0x3b39803f00067882 */ /* 0x000fe20000000000 */
[----:B------:R-:W-:-:S06]  /*0180*/  UMOV UR7, 0x3c7abc9e ;  /* 0x3c7abc9e00077882 */ /* 0x000fcc0000000000 */
[----:B------:R-:W-:Y:S01]  /*0190*/  DFMA R8, R8, -UR6, R12 ;  /* 0x8000000608087c2b */ /* 0x000fe2000800000c */
[----:B------:R-:W-:Y:S01]  /*01a0*/  UMOV UR6, 0x69ce2bdf ;  /* 0x69ce2bdf00067882 */ /* 0x000fe20000000000 */
[----:B------:R-:W-:Y:S01]  /*01b0*/  IMAD.MOV.U32 R12, RZ, RZ, -0x35dec16 ;  /* 0xfca213eaff0c7424 */ /* 0x000fe200078e00ff */
[----:B------:R-:W-:Y:S01]  /*01c0*/  UMOV UR7, 0x3e5ade15 ;  /* 0x3e5ade1500077882 */ /* 0x000fe20000000000 */
[----:B------:R-:W-:-:S06]  /*01d0*/  IMAD.MOV.U32 R13, RZ, RZ, 0x3e928af3 ;  /* 0x3e928af3ff0d7424 */ /* 0x000fcc00078e00ff */
[----:B------:R-:W-:Y:S01]  /*01e0*/  DFMA R10, R8, UR6, R12 ;  /* 0x00000006080a7c2b */ /* 0x000fe2000800000c */
[----:B------:R-:W-:Y:S01]  /*01f0*/  UMOV UR6, 0x62401315 ;  /* 0x6240131500067882 */ /* 0x000fe20000000000 */
[----:B------:R-:W-:-:S06]  /*0200*/  UMOV UR7, 0x3ec71dee ;  /* 0x3ec71dee00077882 */ /* 0x000fcc0000000000 */
[----:B------:R-:W-:Y:S01]  /*0210*/  DFMA R10, R8, R10, UR6 ;  /* 0x00000006080a7e2b */ /* 0x000fe2000800000a */
        /* <DEDUP_REMOVED lines=20> */
[----:B------:R-:W-:-:S08]  /*0360*/  DFMA R10, R8, R10, UR6 ;  /* 0x00000006080a7e2b */ /* 0x000fd0000800000a */
[----:B------:R-:W-:-:S08]  /*0370*/  DFMA R10, R8, R10, 1 ;  /* 0x3ff00000080a742b */ /* 0x000fd0000000000a */
[----:B------:R-:W-:-:S10]  /*0380*/  DFMA R12, R8, R10, 1 ;  /* 0x3ff00000080c742b */ /* 0x000fd4000000000a */
[----:B------:R-:W-:Y:S02]  /*0390*/  IMAD R11, R6, 0x100000, R13 ;  /* 0x00100000060b7824 */ /* 0x000fe400078e020d */
[----:B------:R-:W-:Y:S02]  /*03a0*/  IMAD.MOV.U32 R10, RZ, RZ, R12 ;  /* 0x000000ffff0a7224 */ /* 0x000fe400078e000c */
[----:B------:R-:W-:Y:S02]  /*03b0*/  IMAD.MOV.U32 R9, RZ, RZ, R11 ;  /* 0x000000ffff097224 */ /* 0x000fe400078e000b */
[----:B------:R-:W-:Y:S01]  /*03c0*/  IMAD.MOV.U32 R8, RZ, RZ, R10 ;  /* 0x000000ffff087224 */ /* 0x000fe200078e000a */
[----:B------:R-:W-:Y:S06]  /*03d0*/  @!P0 BRA `(.L_x_3) ;  /* 0x0000000000348947 */ /* 0x000fec0003800000 */
[----:B------:R-:W-:Y:S01]  /*03e0*/  FSETP.GEU.AND P2, PT, |R5|, 4.2275390625, PT ;  /* 0x408748000500780b */ /* 0x000fe20003f4e200 */
[C---:B------:R-:W-:Y:S02]  /*03f0*/  DADD R8, R4.reuse, +INF ;  /* 0x7ff0000004087429 */ /* 0x040fe40000000000 */
[----:B------:R-:W-:-:S08]  /*0400*/  DSETP.GEU.AND P1, PT, R4, RZ, PT ;  /* 0x000000ff0400722a */ /* 0x000fd00003f2e000 */
[----:B------:R-:W-:Y:S02]  /*0410*/  FSEL R8, R8, RZ, P1 ;  /* 0x000000ff08087208 */ /* 0x000fe40000800000 */
[----:B------:R-:W-:Y:S01]  /*0420*/  @!P2 LEA.HI R0, R6, R6, RZ, 0x1 ;  /* 0x000000060600a211 */ /* 0x000fe200078f08ff */
[----:B------:R-:W-:Y:S01]  /*0430*/  @!P2 IMAD.MOV.U32 R14, RZ, RZ, R12 ;  /* 0x000000ffff0ea224 */ /* 0x000fe200078e000c */
[----:B------:R-:W-:Y:S02]  /*0440*/  FSEL R9, R9, RZ, P1 ;  /* 0x000000ff09097208 */ /* 0x000fe40000800000 */
[----:B------:R-:W-:-:S05]  /*0450*/  @!P2 SHF.R.S32.HI R15, RZ, 0x1, R0 ;  /* 0x00000001ff0fa819 */ /* 0x000fca0000011400 */
[----:B------:R-:W-:Y:S02]  /*0460*/  @!P2 IMAD.IADD R16, R6, 0x1, -R15 ;  /* 0x000000010610a824 */ /* 0x000fe400078e0a0f */
[----:B------:R-:W-:-:S03]  /*0470*/  @!P2 IMAD R15, R15, 0x100000, R13 ;  /* 0x001000000f0fa824 */ /* 0x000fc600078e020d */
[----:B------:R-:W-:Y:S01]  /*0480*/  @!P2 LEA R17, R16, 0x3ff00000, 0x14 ;  /* 0x3ff000001011a811 */ /* 0x000fe200078ea0ff */
[----:B------:R-:W-:-:S06]  /*0490*/  @!P2 IMAD.MOV.U32 R16, RZ, RZ, RZ ;  /* 0x000000ffff10a224 */ /* 0x000fcc00078e00ff */
[----:B------:R-:W-:-:S11]  /*04a0*/  @!P2 DMUL R8, R14, R16 ;  /* 0x000000100e08a228 */ /* 0x000fd60000000000 */
.L_x_3:
[----:B------:R-:W-:Y:S05]  /*04b0*/  BSYNC.RECONVERGENT B0 ;  /* 0x0000000000007941 */ /* 0x000fea0003800200 */
.L_x_2:
[----:B------:R-:W-:Y:S04]  /*04c0*/  BSSY.RECONVERGENT B0, `(.L_x_4) ;  /* 0x000000e000007945 */ /* 0x000fe80003800200 */
[----:B------:R-:W-:Y:S05]  /*04d0*/  @!P0 BRA `(.L_x_5) ;  /* 0x0000000000308947 */ /* 0x000fea0003800000 */
[----:B------:R-:W-:Y:S01]  /*04e0*/  FSETP.GEU.AND P1, PT, |R5|, 4.2275390625, PT ;  /* 0x408748000500780b */ /* 0x000fe20003f2e200 */
[C---:B------:R-:W-:Y:S02]  /*04f0*/  DADD R10, R4.reuse, +INF ;  /* 0x7ff00000040a7429 */ /* 0x040fe40000000000 */
[----:B------:R-:W-:-:S08]  /*0500*/  DSETP.GEU.AND P0, PT, R4, RZ, PT ;  /* 0x000000ff0400722a */ /* 0x000fd00003f0e000 */
[----:B------:R-:W-:Y:S02]  /*0510*/  FSEL R10, R10, RZ, P0 ;  /* 0x000000ff0a0a7208 */ /* 0x000fe40000000000 */
[----:B------:R-:W-:Y:S02]  /*0520*/  @!P1 LEA.HI R0, R6, R6, RZ, 0x1 ;  /* 0x0000000606009211 */ /* 0x000fe400078f08ff */
[----:B------:R-:W-:Y:S02]  /*0530*/  FSEL R11, R11, RZ, P0 ;  /* 0x000000ff0b0b7208 */ /* 0x000fe40000000000 */
[----:B------:R-:W-:-:S05]  /*0540*/  @!P1 SHF.R.S32.HI R3, RZ, 0x1, R0 ;  /* 0x00000001ff039819 */ /* 0x000fca0000011400 */
[----:B------:R-:W-:Y:S02]  /*0550*/  @!P1 IMAD.IADD R4, R6, 0x1, -R3 ;  /* 0x0000000106049824 */ /* 0x000fe400078e0a03 */
[----:B------:R-:W-:-:S03]  /*0560*/  @!P1 IMAD R13, R3, 0x100000, R13 ;  /* 0x00100000030d9824 */ /* 0x000fc600078e020d */
[----:B------:R-:W-:Y:S01]  /*0570*/  @!P1 LEA R5, R4, 0x3ff00000, 0x14 ;  /* 0x3ff0000004059811 */ /* 0x000fe200078ea0ff */
[----:B------:R-:W-:-:S06]  /*0580*/  @!P1 IMAD.MOV.U32 R4, RZ, RZ, RZ ;  /* 0x000000ffff049224 */ /* 0x000fcc00078e00ff */
[----:B------:R-:W-:-:S11]  /*0590*/  @!P1 DMUL R10, R12, R4 ;  /* 0x000000040c0a9228 */ /* 0x000fd60000000000 */
.L_x_5:
[----:B------:R-:W-:Y:S05]  /*05a0*/  BSYNC.RECONVERGENT B0 ;  /* 0x0000000000007941 */ /* 0x000fea0003800200 */
.L_x_4:
[----:B------:R-:W-:Y:S01]  /*05b0*/  DADD R10, R10, 1 ;  /* 0x3ff000000a0a7429 */ /* 0x000fe20000000000 */
[----:B------:R-:W-:Y:S01]  /*05c0*/  IMAD.MOV.U32 R4, RZ, RZ, 0x1 ;  /* 0x00000001ff047424 */ /* 0x000fe200078e00ff */
[----:B------:R-:W-:Y:S01]  /*05d0*/  DADD R8, R8, -1 ;  /* 0xbff0000008087429 */ /* 0x000fe20000000000 */
[----:B------:R-:W-:Y:S03]  /*05e0*/  BSSY.RECONVERGENT B0, `(.L_x_6) ;  /* 0x0000010000007945 */ /* 0x000fe60003800200 */
[----:B------:R-:W0:Y:S06]  /*05f0*/  MUFU.RCP64H R5, R11 ;  /* 0x0000000b00057308 */ /* 0x000e2c0000001800 */
[----:B------:R-:W-:Y:S01]  /*0600*/  FSETP.GEU.AND P1, PT, |R9|, 6.5827683646048100446e-37, PT ;  /* 0x036000000900780b */ /* 0x000fe20003f2e200 */
[----:B0-----:R-:W-:-:S08]  /*0610*/  DFMA R6, -R10, R4, 1 ;  /* 0x3ff000000a06742b */ /* 0x001fd00000000104 */
[----:B------:R-:W-:-:S08]  /*0620*/  DFMA R6, R6, R6, R6 ;  /* 0x000000060606722b */ /* 0x000fd00000000006 */
[----:B------:R-:W-:-:S08]  /*0630*/  DFMA R6, R4, R6, R4 ;  /* 0x000000060406722b */ /* 0x000fd00000000004 */
[----:B------:R-:W-:-:S08]  /*0640*/  DFMA R4, -R10, R6, 1 ;  /* 0x3ff000000a04742b */ /* 0x000fd00000000106 */
[----:B------:R-:W-:-:S08]  /*0650*/  DFMA R4, R6, R4, R6 ;  /* 0x000000040604722b */ /* 0x000fd00000000006 */
[----:B------:R-:W-:-:S08]  /*0660*/  DMUL R6, R8, R4 ;  /* 0x0000000408067228 */ /* 0x000fd00000000000 */
[----:B------:R-:W-:-:S08]  /*0670*/  DFMA R12, -R10, R6, R8 ;  /* 0x000000060a0c722b */ /* 0x000fd00000000108 */
[----:B------:R-:W-:-:S10]  /*0680*/  DFMA R6, R4, R12, R6 ;  /* 0x0000000c0406722b */ /* 0x000fd40000000006 */
[----:B------:R-:W-:-:S05]  /*0690*/  FFMA R0, RZ, R11, R7 ;  /* 0x0000000bff007223 */ /* 0x000fca0000000007 */
[----:B------:R-:W-:-:S13]  /*06a0*/  FSETP.GT.AND P0, PT, |R0|, 1.469367938527859385e-39, PT ;  /* 0x001000000000780b */ /* 0x000fda0003f04200 */
[----:B------:R-:W-:Y:S05]  /*06b0*/  @P0 BRA P1, `(.L_x_7) ;  /* 0x0000000000080947 */ /* 0x000fea0000800000 */
[----:B------:R-:W-:-:S07]  /*06c0*/  MOV R0, 0x6e0 ;  /* 0x000006e000007802 */ /* 0x000fce0000000f00 */
[----:B------:R-:W-:Y:S05]  /*06d0*/  CALL.REL.NOINC `($__internal_0_$__cuda_sm20_div_rn_f64_full) ;  /* 0x00000000009c7944 */ /* 0x000fea0003c00000 */
.L_x_7:
[----:B------:R-:W-:Y:S05]  /*06e0*/  BSYNC.RECONVERGENT B0 ;  /* 0x0000000000007941 */ /* 0x000fea0003800200 */
.L_x_6:
[----:B------:R-:W0:Y:S01]  /*06f0*/  F2F.F32.F64 R3, R6 ;  /* 0x0000000600037310 */ /* 0x000e220000301000 */
[----:B------:R-:W-:Y:S01]  /*0700*/  BSSY.RECONVERGENT B0, `(.L_x_8) ;  /* 0x0000004000007945 */ /* 0x000fe20003800200 */
[----:B------:R-:W-:-:S06]  /*0710*/  MOV R0, 0x740 ;  /* 0x0000074000007802 */ /* 0x000fcc0000000f00 */
[----:B0-----:R0:W1:Y:S02]  /*0720*/  F2F.F64.F32 R4, R3 ;  /* 0x0000000300047310 */ /* 0x0010640000201800 */
[----:B01----:R-:W-:Y:S05]  /*0730*/  CALL.REL.NOINC `($_Z8gradTanhPfS_S_i$__internal_accurate_pow) ;  /* 0x0000000800047944 */ /* 0x003fea0003c00000 */
[----:B------:R-:W-:Y:S05]  /*0740*/  BSYNC.RECONVERGENT B0 ;  /* 0x0000000000007941 */ /* 0x000fea0003800200 */
.L_x_8:
[----:B------:R-:W0:Y:S08]  /*0750*/  LDC.64 R10, c[0x0][0x388] ;  /* 0x0000e200ff0a7b82 */ /* 0x000e300000000a00 */
[----:B------:R-:W1:Y:S01]  /*0760*/  LDC.64 R6, c[0x0][0x380] ;  /* 0x0000e000ff067b82 */ /* 0x000e620000000a00 */
[----:B0-----:R-:W-:-:S06]  /*0770*/  IMAD.WIDE R10, R2, 0x4, R10 ;  /* 0x00000004020a7825 */ /* 0x001fcc00078e020a */
[----:B------:R-:W2:Y:S01]  /*0780*/  LDG.E R10, desc[UR4][R10.64] ;  /* 0x000000040a0a7981 */ /* 0x000ea2000c1e1900 */
[----:B-1----:R-:W-:-:S05]  /*0790*/  IMAD.WIDE R6, R2, 0x4, R6 ;  /* 0x0000000402067825 */ /* 0x002fca00078e0206 */
[----:B------:R0:W5:Y:S01]  /*07a0*/  LDG.E R0, desc[UR4][R6.64] ;  /* 0x0000000406007981 */ /* 0x000162000c1e1900 */
[----:B------:R-:W-:Y:S01]  /*07b0*/  DADD R8, R4, 2 ;  /* 0x4000000004087429 */ /* 0x000fe20000000000 */
[----:B------:R-:W-:Y:S01]  /*07c0*/  FSETP.NEU.AND P0, PT, R3, RZ, PT ;  /* 0x000000ff0300720b */ /* 0x000fe20003f0d000 */
[----:B------:R-:W-:Y:S08]  /*07d0*/  BSSY.RECONVERGENT B0, `(.L_x_9) ;  /* 0x000000e000007945 */ /* 0x000ff00003800200 */
[----:B------:R-:W-:Y:S01]  /*07e0*/  LOP3.LUT R8, R9, 0x7ff00000, RZ, 0xc0, !PT ;  /* 0x7ff0000009087812 */ /* 0x000fe200078ec0ff */
[----:B------:R-:W-:-:S03]  /*07f0*/  IMAD.MOV.U32 R9, RZ, RZ, R15 ;  /* 0x000000ffff097224 */ /* 0x000fc600078e000f */
[----:B------:R-:W-:Y:S01]  /*0800*/  ISETP.NE.AND P1, PT, R8, 0x7ff00000, PT ;  /* 0x7ff000000800780c */ /* 0x000fe20003f25270 */
[----:B------:R-:W-:Y:S01]  /*0810*/  IMAD.MOV.U32 R8, RZ, RZ, R14 ;  /* 0x000000ffff087224 */ /* 0x000fe200078e000e */
[----:B------:R-:W-:Y:S01]  /*0820*/  @!P0 CS2R R8, SRZ ;  /* 0x0000000000088805 */ /* 0x000fe2000001ff00 */
[----:B--2---:R0:W1:Y:S10]  /*0830*/  F2F.F64.F32 R12, R10 ;  /* 0x0000000a000c7310 */ /* 0x0040740000201800 */
[----:B------:R-:W-:Y:S05]  /*0840*/  @P1 BRA `(.L_x_10) ;  /* 0x0000000000181947 */ /* 0x000fea0003800000 */
[----:B------:R-:W-:-:S13]  /*0850*/  FSETP.NAN.AND P0, PT, R3, R3, PT ;  /* 0x000000030300720b */ /* 0x000fda0003f08000 */
[----:B------:R-:W-:Y:S01]  /*0860*/  @P0 DADD R8, R4, 2 ;  /* 0x4000000004080429 */ /* 0x000fe20000000000 */
[----:B------:R-:W-:Y:S10]  /*0870*/  @P0 BRA `(.L_x_10) ;  /* 0x00000000000c0947 */ /* 0x000ff40003800000 */
[----:B------:R-:W-:-:S14]  /*0880*/  DSETP.NEU.AND P0, PT, |R4|, +INF , PT ;  /* 0x7ff000000400742a */ /* 0x000fdc0003f0d200 */
[----:B------:R-:W-:Y:S02]  /*0890*/  @!P0 IMAD.MOV.U32 R8, RZ, RZ, 0x0 ;  /* 0x00000000ff088424 */ /* 0x000fe400078e00ff */
[----:B------:R-:W-:-:S07]  /*08a0*/  @!P0 IMAD.MOV.U32 R9, RZ, RZ, 0x7ff00000 ;  /* 0x7ff00000ff098424 */ /* 0x000fce00078e00ff */
.L_x_10:
[----:B------:R-:W-:Y:S05]  /*08b0*/  BSYNC.RECONVERGENT B0 ;  /* 0x0000000000007941 */ /* 0x000fea0003800200 */
.L_x_9:
[----:B------:R-:W-:Y:S01]  /*08c0*/  DADD R8, -R8, 1 ;  /* 0x3ff0000008087429 */ /* 0x000fe20000000100 */
[----:B-----5:R-:W1:Y:S01]  /*08d0*/  F2F.F64.F32 R4, R0 ;  /* 0x0000000000047310 */ /* 0x020e620000201800 */
[----:B------:R-:W-:-:S08]  /*08e0*/  FSETP.NEU.AND P0, PT, R3, 1, PT ;  /* 0x3f8000000300780b */ /* 0x000fd00003f0d000 */
[----:B------:R-:W-:Y:S02]  /*08f0*/  FSEL R2, R8, RZ, P0 ;  /* 0x000000ff08027208 */ /* 0x000fe40000000000 */
[----:B------:R-:W-:-:S06]  /*0900*/  FSEL R3, R9, RZ, P0 ;  /* 0x000000ff09037208 */ /* 0x000fcc0000000000 */
[----:B-1----:R-:W-:-:S10]  /*0910*/  DFMA R4, R12, R2, R4 ;  /* 0x000000020c04722b */ /* 0x002fd40000000004 */
[----:B------:R-:W1:Y:S02]  /*0920*/  F2F.F32.F64 R5, R4 ;  /* 0x0000000400057310 */ /* 0x000e640000301000 */
[----:B-1----:R-:W-:Y:S01]  /*0930*/  STG.E desc[UR4][R6.64], R5 ;  /* 0x0000000506007986 */ /* 0x002fe2000c101904 */
[----:B------:R-:W-:Y:S05]  /*0940*/  EXIT ;  /* 0x000000000000794d */ /* 0x000fea0003800000 */
        .weak           $__internal_0_$__cuda_sm20_div_rn_f64_full
        .type           $__internal_0_$__cuda_sm20_div_rn_f64_full,@function
        .size           $__internal_0_$__cuda_sm20_div_rn_f64_full,($_Z8gradTanhPfS_S_i$__internal_accurate_pow - $__internal_0_$__cuda_sm20_div_rn_f64_full)
$__internal_0_$__cuda_sm20_div_rn_f64_full:
[C---:B------:R-:W-:Y:S01]  /*0950*/  FSETP.GEU.AND P0, PT, |R11|.reuse, 1.469367938527859385e-39, PT ;  /* 0x001000000b00780b */ /* 0x040fe20003f0e200 */
[--C-:B------:R-:W-:Y:S01]  /*0960*/  IMAD.MOV.U32 R6, RZ, RZ, R10.reuse ;  /* 0x000000ffff067224 */ /* 0x100fe200078e000a */
[----:B------:R-:W-:Y:S01]  /*0970*/  LOP3.LUT R4, R11, 0x800fffff, RZ, 0xc0, !PT ;  /* 0x800fffff0b047812 */ /* 0x000fe200078ec0ff */
[----:B------:R-:W-:Y:S01]  /*0980*/  IMAD.MOV.U32 R7, RZ, RZ, R11 ;  /* 0x000000ffff077224 */ /* 0x000fe200078e000b */
[C---:B------:R-:W-:Y:S01]  /*0990*/  FSETP.GEU.AND P2, PT, |R9|.reuse, 1.469367938527859385e-39, PT ;  /* 0x001000000900780b */ /* 0x040fe20003f4e200 */
[----:B------:R-:W-:Y:S01]  /*09a0*/  IMAD.MOV.U32 R16, RZ, RZ, 0x1 ;  /* 0x00000001ff107424 */ /* 0x000fe200078e00ff */
[----:B------:R-:W-:Y:S01]  /*09b0*/  LOP3.LUT R5, R4, 0x3ff00000, RZ, 0xfc, !PT ;  /* 0x3ff0000004057812 */ /* 0x000fe200078efcff */
[----:B------:R-:W-:Y:S01]  /*09c0*/  IMAD.MOV.U32 R4, RZ, RZ, R10 ;  /* 0x000000ffff047224 */ /* 0x000fe200078e000a */
[----:B------:R-:W-:Y:S01]  /*09d0*/  LOP3.LUT R3, R9, 0x7ff00000, RZ, 0xc0, !PT ;  /* 0x7ff0000009037812 */ /* 0x000fe200078ec0ff */
[----:B------:R-:W-:Y:S01]  /*09e0*/  BSSY.RECONVERGENT B1, `(.L_x_11) ;  /* 0x0000051000017945 */ /* 0x000fe20003800200 */
[----:B------:R-:W-:-:S03]  /*09f0*/  LOP3.LUT R14, R11, 0x7ff00000, RZ, 0xc0, !PT ;  /* 0x7ff000000b0e7812 */ /* 0x000fc600078ec0ff */
[----:B------:R-:W-:Y:S01]  /*0a00*/  @!P0 DMUL R4, R6, 8.98846567431157953865e+307 ;  /* 0x7fe0000006048828 */ /* 0x000fe20000000000 */
[----:B------:R-:W-:-:S03]  /*0a10*/  ISETP.GE.U32.AND P1, PT, R3, R14, PT ;  /* 0x0000000e0300720c */ /* 0x000fc60003f26070 */
[----:B------:R-:W-:Y:S02]  /*0a20*/  @!P2 LOP3.LUT R10, R7, 0x7ff00000, RZ, 0xc0, !PT ;  /* 0x7ff00000070aa812 */ /* 0x000fe400078ec0ff */
[----:B------:R-:W0:Y:S02]  /*0a30*/  MUFU.RCP64H R17, R5 ;  /* 0x0000000500117308 */ /* 0x000e240000001800 */
[----:B------:R-:W-:Y:S01]  /*0a40*/  @!P2 ISETP.GE.U32.AND P3, PT, R3, R10, PT ;  /* 0x0000000a0300a20c */ /* 0x000fe20003f66070 */
[----:B------:R-:W-:Y:S01]  /*0a50*/  IMAD.MOV.U32 R10, RZ, RZ, R8 ;  /* 0x000000ffff0a7224 */ /* 0x000fe200078e0008 */
[----:B0-----:R-:W-:-:S08]  /*0a60*/  DFMA R12, R16, -R4, 1 ;  /* 0x3ff00000100c742b */ /* 0x001fd00000000804 */
[----:B------:R-:W-:Y:S01]  /*0a70*/  DFMA R18, R12, R12, R12 ;  /* 0x0000000c0c12722b */ /* 0x000fe2000000000c */
[----:B------:R-:W-:-:S05]  /*0a80*/  IMAD.MOV.U32 R12, RZ, RZ, 0x1ca00000 ;  /* 0x1ca00000ff0c7424 */ /* 0x000fca00078e00ff */
[C---:B------:R-:W-:Y:S02]  /*0a90*/  @!P2 SEL R13, R12.reuse, 0x63400000, !P3 ;  /* 0x634000000c0da807 */ /* 0x040fe40005800000 */
[----:B------:R-:W-:Y:S01]  /*0aa0*/  DFMA R16, R16, R18, R16 ;  /* 0x000000121010722b */ /* 0x000fe20000000010 */
[----:B------:R-:W-:Y:S01]  /*0ab0*/  SEL R11, R12, 0x63400000, !P1 ;  /* 0x634000000c0b7807 */ /* 0x000fe20004800000 */
[----:B------:R-:W-:Y:S01]  /*0ac0*/  @!P2 IMAD.MOV.U32 R18, RZ, RZ, RZ ;  /* 0x000000ffff12a224 */ /* 0x000fe200078e00ff */
[--C-:B------:R-:W-:Y:S02]  /*0ad0*/  @!P2 LOP3.LUT R13, R13, 0x80000000, R9.reuse, 0xf8, !PT ;  /* 0x800000000d0da812 */ /* 0x100fe400078ef809 */
[----:B------:R-:W-:Y:S02]  /*0ae0*/  LOP3.LUT R11, R11, 0x800fffff, R9, 0xf8, !PT ;  /* 0x800fffff0b0b7812 */ /* 0x000fe400078ef809 */
[----:B------:R-:W-:Y:S01]  /*0af0*/  @!P2 LOP3.LUT R19, R13, 0x100000, RZ, 0xfc, !PT ;  /* 0x001000000d13a812 */ /* 0x000fe200078efcff */
[----:B------:R-:W-:-:S05]  /*0b00*/  DFMA R20, R16, -R4, 1 ;  /* 0x3ff000001014742b */ /* 0x000fca0000000804 */
[----:B------:R-:W-:-:S03]  /*0b10*/  @!P2 DFMA R10, R10, 2, -R18 ;  /* 0x400000000a0aa82b */ /* 0x000fc60000000812 */
[----:B------:R-:W-:Y:S01]  /*0b20*/  DFMA R16, R16, R20, R16 ;  /* 0x000000141010722b */ /* 0x000fe20000000010 */
[----:B------:R-:W-:Y:S02]  /*0b30*/  IMAD.MOV.U32 R21, RZ, RZ, R3 ;  /* 0x000000ffff157224 */ /* 0x000fe400078e0003 */
[----:B------:R-:W-:Y:S01]  /*0b40*/  IMAD.MOV.U32 R20, RZ, RZ, R14 ;  /* 0x000000ffff147224 */ /* 0x000fe200078e000e */
[----:B------:R-:W-:-:S03]  /*0b50*/  @!P0 LOP3.LUT R20, R5, 0x7ff00000, RZ, 0xc0, !PT ;  /* 0x7ff0000005148812 */ /* 0x000fc600078ec0ff */
[----:B------:R-:W-:Y:S01]  /*0b60*/  @!P2 LOP3.LUT R21, R11, 0x7ff00000, RZ, 0xc0, !PT ;  /* 0x7ff000000b15a812 */ /* 0x000fe200078ec0ff */
[----:B------:R-:W-:Y:S01]  /*0b70*/  DMUL R18, R16, R10 ;  /* 0x0000000a10127228 */ /* 0x000fe20000000000 */
[----:B------:R-:W-:-:S03]  /*0b80*/  VIADD R22, R20, 0xffffffff ;  /* 0xffffffff14167836 */ /* 0x000fc60000000000 */
[----:B------:R-:W-:-:S04]  /*0b90*/  VIADD R13, R21, 0xffffffff ;  /* 0xffffffff150d7836 */ /* 0x000fc80000000000 */
[----:B------:R-:W-:Y:S01]  /*0ba0*/  DFMA R14, R18, -R4, R10 ;  /* 0x80000004120e722b */ /* 0x000fe2000000000a */
[----:B------:R-:W-:-:S04]  /*0bb0*/  ISETP.GT.U32.AND P0, PT, R13, 0x7feffffe, PT ;  /* 0x7feffffe0d00780c */ /* 0x000fc80003f04070 */
[----:B------:R-:W-:-:S03]  /*0bc0*/  ISETP.GT.U32.OR P0, PT, R22, 0x7feffffe, P0 ;  /* 0x7feffffe1600780c */ /* 0x000fc60000704470 */
[----:B------:R-:W-:-:S10]  /*0bd0*/  DFMA R14, R16, R14, R18 ;  /* 0x0000000e100e722b */ /* 0x000fd40000000012 */
[----:B------:R-:W-:Y:S05]  /*0be0*/  @P0 BRA `(.L_x_12) ;  /* 0x00000000006c0947 */ /* 0x000fea0003800000 */
[----:B------:R-:W-:-:S04]  /*0bf0*/  LOP3.LUT R16, R7, 0x7ff00000, RZ, 0xc0, !PT ;  /* 0x7ff0000007107812 */ /* 0x000fc800078ec0ff */
[CC--:B------:R-:W-:Y:S02]  /*0c00*/  VIADDMNMX R8, R3.reuse, -R16.reuse, 0xb9600000, !PT ;  /* 0xb960000003087446 */ /* 0x0c0fe40007800910 */
[----:B------:R-:W-:Y:S02]  /*0c10*/  ISETP.GE.U32.AND P0, PT, R3, R16, PT ;  /* 0x000000100300720c */ /* 0x000fe40003f06070 */
[----:B------:R-:W-:Y:S02]  /*0c20*/  VIMNMX R8, PT, PT, R8, 0x46a00000, PT ;  /* 0x46a0000008087848 */ /* 0x000fe40003fe0100 */
[----:B------:R-:W-:-:S05]  /*0c30*/  SEL R3, R12, 0x63400000, !P0 ;  /* 0x634000000c037807 */ /* 0x000fca0004000000 */
[----:B------:R-:W-:Y:S02]  /*0c40*/  IMAD.IADD R3, R8, 0x1, -R3 ;  /* 0x0000000108037824 */ /* 0x000fe400078e0a03 */
[----:B------:R-:W-:Y:S02]  /*0c50*/  IMAD.MOV.U32 R8, RZ, RZ, RZ ;  /* 0x000000ffff087224 */ /* 0x000fe400078e00ff */
[----:B------:R-:W-:-:S06]  /*0c60*/  VIADD R9, R3, 0x7fe00000 ;  /* 0x7fe0000003097836 */ /* 0x000fcc0000000000 */
[----:B------:R-:W-:-:S10]  /*0c70*/  DMUL R12, R14, R8 ;  /* 0x000000080e0c7228 */ /* 0x000fd40000000000 */
[----:B------:R-:W-:-:S13]  /*0c80*/  FSETP.GTU.AND P0, PT, |R13|, 1.469367938527859385e-39, PT ;  /* 0x001000000d00780b */ /* 0x000fda0003f0c200 */
[----:B------:R-:W-:Y:S05]  /*0c90*/  @P0 BRA `(.L_x_13) ;  /* 0x0000000000940947 */ /* 0x000fea0003800000 */
[----:B------:R-:W-:Y:S01]  /*0ca0*/  DFMA R4, R14, -R4, R10 ;  /* 0x800000040e04722b */ /* 0x000fe2000000000a */
[----:B------:R-:W-:-:S09]  /*0cb0*/  IMAD.MOV.U32 R8, RZ, RZ, RZ ;  /* 0x000000ffff087224 */ /* 0x000fd200078e00ff */
[C---:B------:R-:W-:Y:S02]  /*0cc0*/  FSETP.NEU.AND P0, PT, R5.reuse, RZ, PT ;  /* 0x000000ff0500720b */ /* 0x040fe40003f0d000 */
[----:B------:R-:W-:-:S04]  /*0cd0*/  LOP3.LUT R7, R5, 0x80000000, R7, 0x48, !PT ;  /* 0x8000000005077812 */ /* 0x000fc800078e4807 */
[----:B------:R-:W-:-:S07]  /*0ce0*/  LOP3.LUT R9, R7, R9, RZ, 0xfc, !PT ;  /* 0x0000000907097212 */ /* 0x000fce00078efcff */
[----:B------:R-:W-:Y:S05]  /*0cf0*/  @!P0 BRA `(.L_x_13) ;  /* 0x00000000007c8947 */ /* 0x000fea0003800000 */
[----:B------:R-:W-:Y:S01]  /*0d00*/  IMAD.MOV R5, RZ, RZ, -R3 ;  /* 0x000000ffff057224 */ /* 0x000fe200078e0a03 */
[----:B------:R-:W-:Y:S01]  /*0d10*/  DMUL.RP R8, R14, R8 ;  /* 0x000000080e087228 */ /* 0x000fe20000008000 */
[----:B------:R-:W-:Y:S01]  /*0d20*/  IMAD.MOV.U32 R4, RZ, RZ, RZ ;  /* 0x000000ffff047224 */ /* 0x000fe200078e00ff */
[----:B------:R-:W-:-:S05]  /*0d30*/  IADD3 R3, PT, PT, -R3, -0x43300000, RZ ;  /* 0xbcd0000003037810 */ /* 0x000fca0007ffe1ff */
[----:B------:R-:W-:-:S03]  /*0d40*/  DFMA R4, R12, -R4, R14 ;  /* 0x800000040c04722b */ /* 0x000fc6000000000e */
[----:B------:R-:W-:-:S07]  /*0d50*/  LOP3.LUT R7, R9, R7, RZ, 0x3c, !PT ;  /* 0x0000000709077212 */ /* 0x000fce00078e3cff */
[----:B------:R-:W-:-:S04]  /*0d60*/  FSETP.NEU.AND P0, PT, |R5|, R3, PT ;  /* 0x000000030500720b */ /* 0x000fc80003f0d200 */
[----:B------:R-:W-:Y:S02]  /*0d70*/  FSEL R12, R8, R12, !P0 ;  /* 0x0000000c080c7208 */ /* 0x000fe40004000000 */
[----:B------:R-:W-:Y:S01]  /*0d80*/  FSEL R13, R7, R13, !P0 ;  /* 0x0000000d070d7208 */ /* 0x000fe20004000000 */
[----:B------:R-:W-:Y:S06]  /*0d90*/  BRA `(.L_x_13) ;  /* 0x0000000000547947 */ /* 0x000fec0003800000 */
.L_x_12:
[----:B------:R-:W-:-:S14]  /*0da0*/  DSETP.NAN.AND P0, PT, R8, R8, PT ;  /* 0x000000080800722a */ /* 0x000fdc0003f08000 */
[----:B------:R-:W-:Y:S05]  /*0db0*/  @P0 BRA `(.L_x_14) ;  /* 0x0000000000440947 */ /* 0x000fea0003800000 */
[----:B------:R-:W-:-:S14]  /*0dc0*/  DSETP.NAN.AND P0, PT, R6, R6, PT ;  /* 0x000000060600722a */ /* 0x000fdc0003f08000 */
[----:B------:R-:W-:Y:S05]  /*0dd0*/  @P0 BRA `(.L_x_15) ;  /* 0x0000000000300947 */ /* 0x000fea0003800000 */
[----:B------:R-:W-:Y:S01]  /*0de0*/  ISETP.NE.AND P0, PT, R21, R20, PT ;  /* 0x000000141500720c */ /* 0x000fe20003f05270 */
[----:B------:R-:W-:Y:S02]  /*0df0*/  IMAD.MOV.U32 R12, RZ, RZ, 0x0 ;  /* 0x00000000ff0c7424 */ /* 0x000fe400078e00ff */
[----:B------:R-:W-:-:S10]  /*0e00*/  IMAD.MOV.U32 R13, RZ, RZ, -0x80000 ;  /* 0xfff80000ff0d7424 */ /* 0x000fd400078e00ff */
[----:B------:R-:W-:Y:S05]  /*0e10*/  @!P0 BRA `(.L_x_13) ;  /* 0x0000000000348947 */ /* 0x000fea0003800000 */
[----:B------:R-:W-:Y:S02]  /*0e20*/  ISETP.NE.AND P0, PT, R21, 0x7ff00000, PT ;  /* 0x7ff000001500780c */ /* 0x000fe40003f05270 */
[----:B------:R-:W-:Y:S02]  /*0e30*/  LOP3.LUT R13, R9, 0x80000000, R7, 0x48, !PT ;  /* 0x80000000090d7812 */ /* 0x000fe400078e4807 */
[----:B------:R-:W-:-:S13]  /*0e40*/  ISETP.EQ.OR P0, PT, R20, RZ, !P0 ;  /* 0x000000ff1400720c */ /* 0x000fda0004702670 */
[----:B------:R-:W-:Y:S01]  /*0e50*/  @P0 LOP3.LUT R3, R13, 0x7ff00000, RZ, 0xfc, !PT ;  /* 0x7ff000000d030812 */ /* 0x000fe200078efcff */
[----:B------:R-:W-:Y:S02]  /*0e60*/  @!P0 IMAD.MOV.U32 R12, RZ, RZ, RZ ;  /* 0x000000ffff0c8224 */ /* 0x000fe400078e00ff */
[----:B------:R-:W-:Y:S02]  /*0e70*/  @P0 IMAD.MOV.U32 R12, RZ, RZ, RZ ;  /* 0x000000ffff0c0224 */ /* 0x000fe400078e00ff */
[----:B------:R-:W-:Y:S01]  /*0e80*/  @P0 IMAD.MOV.U32 R13, RZ, RZ, R3 ;  /* 0x000000ffff0d0224 */ /* 0x000fe200078e0003 */
[----:B------:R-:W-:Y:S06]  /*0e90*/  BRA `(.L_x_13) ;  /* 0x0000000000147947 */ /* 0x000fec0003800000 */
.L_x_15:
[----:B------:R-:W-:Y:S01]  /*0ea0*/  LOP3.LUT R13, R7, 0x80000, RZ, 0xfc, !PT ;  /* 0x00080000070d7812 */ /* 0x000fe200078efcff */
[----:B------:R-:W-:Y:S01]  /*0eb0*/  IMAD.MOV.U32 R12, RZ, RZ, R6 ;  /* 0x000000ffff0c7224 */ /* 0x000fe200078e0006 */
[----:B------:R-:W-:Y:S06]  /*0ec0*/  BRA `(.L_x_13) ;  /* 0x0000000000087947 */ /* 0x000fec0003800000 */
.L_x_14:
[----:B------:R-:W-:Y:S01]  /*0ed0*/  LOP3.LUT R13, R9, 0x80000, RZ, 0xfc, !PT ;  /* 0x00080000090d7812 */ /* 0x000fe200078efcff */
[----:B------:R-:W-:-:S07]  /*0ee0*/  IMAD.MOV.U32 R12, RZ, RZ, R8 ;  /* 0x000000ffff0c7224 */ /* 0x000fce00078e0008 */
.L_x_13:
[----:B------:R-:W-:Y:S05]  /*0ef0*/  BSYNC.RECONVERGENT B1 ;  /* 0x0000000000017941 */ /* 0x000fea0003800200 */
.L_x_11:
[----:B------:R-:W-:Y:S02]  /*0f00*/  IMAD.MOV.U32 R4, RZ, RZ, R0 ;  /* 0x000000ffff047224 */ /* 0x000fe400078e0000 */
[----:B------:R-:W-:Y:S02]  /*0f10*/  IMAD.MOV.U32 R5, RZ, RZ, 0x0 ;  /* 0x00000000ff057424 */ /* 0x000fe400078e00ff */
[----:B------:R-:W-:Y:S02]  /*0f20*/  IMAD.MOV.U32 R6, RZ, RZ, R12 ;  /* 0x000000ffff067224 */ /* 0x000fe400078e000c */
[----:B------:R-:W-:Y:S01]  /*0f30*/  IMAD.MOV.U32 R7, RZ, RZ, R13 ;  /* 0x000000ffff077224 */ /* 0x000fe200078e000d */
[----:B------:R-:W-:Y:S06]  /*0f40*/  RET.REL.NODEC R4 `(_Z8gradTanhPfS_S_i) ;  /* 0xfffffff0042c7950 */ /* 0x000fec0003c3ffff */
        .type           $_Z8gradTanhPfS_S_i$__internal_accurate_pow,@function
        .size           $_Z8gradTanhPfS_S_i$__internal_accurate_pow,(.L_x_22 - $_Z8gradTanhPfS_S_i$__internal_accurate_pow)
$_Z8gradTanhPfS_S_i$__internal_accurate_pow:
[----:B------:R-:W-:Y:S01]  /*0f50*/  DADD R6, -RZ, |R4| ;  /* 0x00000000ff067229 */ /* 0x000fe20000000504 */
[----:B------:R-:W-:Y:S01]  /*0f60*/  IMAD.MOV.U32 R20, RZ, RZ, RZ ;  /* 0x000000ffff147224 */ /* 0x000fe200078e00ff */
[----:B------:R-:W-:Y:S01]  /*0f70*/  UMOV UR6, 0x7d2cafe2 ;  /* 0x7d2cafe200067882 */ /* 0x000fe20000000000 */
[----:B------:R-:W-:Y:S01]  /*0f80*/  IMAD.MOV.U32 R18, RZ, RZ, 0x41ad3b5a ;  /* 0x41ad3b5aff127424 */ /* 0x000fe200078e00ff */
[----:B------:R-:W-:Y:S01]  /*0f90*/  UMOV UR7, 0x3eb0f5ff ;  /* 0x3eb0f5ff00077882 */ /* 0x000fe20000000000 */
[----:B------:R-:W-:Y:S01]  /*0fa0*/  IMAD.MOV.U32 R19, RZ, RZ, 0x3ed0f5d2 ;  /* 0x3ed0f5d2ff137424 */ /* 0x000fe200078e00ff */
[----:B------:R-:W-:Y:S01]  /*0fb0*/  UMOV UR8, 0x3b39803f ;  /* 0x3b39803f00087882 */ /* 0x000fe20000000000 */
[----:B------:R-:W-:-:S03]  /*0fc0*/  UMOV UR9, 0x3c7abc9e ;  /* 0x3c7abc9e00097882 */ /* 0x000fc60000000000 */
[----:B------:R-:W-:Y:S01]  /*0fd0*/  ISETP.GT.U32.AND P0, PT, R7, 0xfffff, PT ;  /* 0x000fffff0700780c */ /* 0x000fe20003f04070 */
[----:B------:R-:W-:-:S12]  /*0fe0*/  IMAD.MOV.U32 R10, RZ, RZ, R7 ;  /* 0x000000ffff0a7224 */ /* 0x000fd800078e0007 */
[----:B------:R-:W-:-:S10]  /*0ff0*/  @!P0 DMUL R8, R6, 1.80143985094819840000e+16 ;  /* 0x4350000006088828 */ /* 0x000fd40000000000 */
[----:B------:R-:W-:Y:S02]  /*1000*/  @!P0 IMAD.MOV.U32 R10, RZ, RZ, R9 ;  /* 0x000000ffff0a8224 */ /* 0x000fe400078e0009 */
[----:B------:R-:W-:-:S03]  /*1010*/  @!P0 IMAD.MOV.U32 R6, RZ, RZ, R8 ;  /* 0x000000ffff068224 */ /* 0x000fc600078e0008 */
[----:B------:R-:W-:Y:S01]  /*1020*/  LOP3.LUT R10, R10, 0x800fffff, RZ, 0xc0, !PT ;  /* 0x800fffff0a0a7812 */ /* 0x000fe200078ec0ff */
[----:B------:R-:W-:Y:S01]  /*1030*/  IMAD.MOV.U32 R14, RZ, RZ, R6 ;  /* 0x000000ffff0e7224 */ /* 0x000fe200078e0006 */
[----:B------:R-:W-:Y:S02]  /*1040*/  SHF.R.U32.HI R6, RZ, 0x14, R7 ;  /* 0x00000014ff067819 */ /* 0x000fe40000011607 */
[----:B------:R-:W-:Y:S02]  /*1050*/  LOP3.LUT R15, R10, 0x3ff00000, RZ, 0xfc, !PT ;  /* 0x3ff000000a0f7812 */ /* 0x000fe400078efcff */
[----:B------:R-:W-:Y:S02]  /*1060*/  @!P0 LEA.HI R6, R9, 0xffffffca, RZ, 0xc ;  /* 0xffffffca09068811 */ /* 0x000fe400078f60ff */
[----:B------:R-:W-:-:S03]  /*1070*/  ISETP.GE.U32.AND P1, PT, R15, 0x3ff6a09f, PT ;  /* 0x3ff6a09f0f00780c */ /* 0x000fc60003f26070 */
[----:B------:R-:W-:-:S10]  /*1080*/  VIADD R7, R6, 0xfffffc01 ;  /* 0xfffffc0106077836 */ /* 0x000fd40000000000 */
[----:B------:R-:W-:Y:S02]  /*1090*/  @P1 VIADD R11, R15, 0xfff00000 ;  /* 0xfff000000f0b1836 */ /* 0x000fe40000000000 */
[----:B------:R-:W-:Y:S02]  /*10a0*/  @P1 VIADD R7, R6, 0xfffffc02 ;  /* 0xfffffc0206071836 */ /* 0x000fe40000000000 */
[----:B------:R-:W-:-:S03]  /*10b0*/  @P1 IMAD.MOV.U32 R15, RZ, RZ, R11 ;  /* 0x000000ffff0f1224 */ /* 0x000fc600078e000b */
[----:B------:R-:W-:Y:S01]  /*10c0*/  LOP3.LUT R6, R7, 0x80000000, RZ, 0x3c, !PT ;  /* 0x8000000007067812 */ /* 0x000fe200078e3cff */
[----:B------:R-:W-:Y:S02]  /*10d0*/  IMAD.MOV.U32 R7, RZ, RZ, 0x43300000 ;  /* 0x43300000ff077424 */ /* 0x000fe400078e00ff */
[C---:B------:R-:W-:Y:S02]  /*10e0*/  DADD R12, R14.reuse, 1 ;  /* 0x3ff000000e0c7429 */ /* 0x040fe40000000000 */
[----:B------:R-:W-:-:S04]  /*10f0*/  DADD R14, R14, -1 ;  /* 0xbff000000e0e7429 */ /* 0x000fc80000000000 */
[----:B------:R-:W0:Y:S02]  /*1100*/  MUFU.RCP64H R21, R13 ;  /* 0x0000000d00157308 */ /* 0x000e240000001800 */
[----:B0-----:R-:W-:-:S08]  /*1110*/  DFMA R10, -R12, R20, 1 ;  /* 0x3ff000000c0a742b */ /* 0x001fd00000000114 */
[----:B------:R-:W-:-:S08]  /*1120*/  DFMA R10, R10, R10, R10 ;  /* 0x0000000a0a0a722b */ /* 0x000fd0000000000a */
[----:B------:R-:W-:-:S08]  /*1130*/  DFMA R20, R20, R10, R20 ;  /* 0x0000000a1414722b */ /* 0x000fd00000000014 */
[----:B------:R-:W-:-:S08]  /*1140*/  DMUL R10, R14, R20 ;  /* 0x000000140e0a7228 */ /* 0x000fd00000000000 */
[----:B------:R-:W-:-:S08]  /*1150*/  DFMA R10, R14, R20, R10 ;  /* 0x000000140e0a722b */ /* 0x000fd0000000000a */
[-C--:B------:R-:W-:Y:S02]  /*1160*/  DMUL R16, R10, R10.reuse ;  /* 0x0000000a0a107228 */ /* 0x080fe40000000000 */
[----:B------:R-:W-:Y:S02]  /*1170*/  DADD R22, R14, -R10 ;  /* 0x000000000e167229 */ /* 0x000fe4000000080a */
[----:B------:R-:W-:-:S04]  /*1180*/  DMUL R26, R10, R10 ;  /* 0x0000000a0a1a7228 */ /* 0x000fc80000000000 */
[----:B------:R-:W-:Y:S01]  /*1190*/  DFMA R12, R16, UR6, R18 ;  /* 0x00000006100c7c2b */ /* 0x000fe20008000012 */
[----:B------:R-:W-:Y:S01]  /*11a0*/  UMOV UR6, 0x75488a3f ;  /* 0x75488a3f00067882 */ /* 0x000fe20000000000 */
[----:B------:R-:W-:Y:S01]  /*11b0*/  UMOV UR7, 0x3ef3b20a ;  /* 0x3ef3b20a00077882 */ /* 0x000fe20000000000 */
[----:B------:R-:W-:-:S05]  /*11c0*/  DADD R22, R22, R22 ;  /* 0x0000000016167229 */ /* 0x000fca0000000016 */
[----:B------:R-:W-:Y:S01]  /*11d0*/  DFMA R12, R16, R12, UR6 ;  /* 0x00000006100c7e2b */ /* 0x000fe2000800000c */
[----:B------:R-:W-:Y:S01]  /*11e0*/  UMOV UR6, 0xe4faecd5 ;  /* 0xe4faecd500067882 */ /* 0x000fe20000000000 */
[----:B------:R-:W-:Y:S01]  /*11f0*/  UMOV UR7, 0x3f1745cd ;  /* 0x3f1745cd00077882 */ /* 0x000fe20000000000 */
[----:B------:R-:W-:-:S05]  /*1200*/  DFMA R14, R14, -R10, R22 ;  /* 0x8000000a0e0e722b */ /* 0x000fca0000000016 */
[----:B------:R-:W-:Y:S01]  /*1210*/  DFMA R12, R16, R12, UR6 ;  /* 0x00000006100c7e2b */ /* 0x000fe2000800000c */
[----:B------:R-:W-:Y:S01]  /*1220*/  UMOV UR6, 0x258a578b ;  /* 0x258a578b00067882 */ /* 0x000fe20000000000 */
[----:B------:R-:W-:Y:S01]  /*1230*/  UMOV UR7, 0x3f3c71c7 ;  /* 0x3f3c71c700077882 */ /* 0x000fe20000000000 */
[----:B------:R-:W-:Y:S02]  /*1240*/  DMUL R14, R20, R14 ;  /* 0x0000000e140e7228 */ /* 0x000fe40000000000 */
[----:B------:R-:W-:-:S03]  /*1250*/  DFMA R20, R10, R10, -R26 ;  /* 0x0000000a0a14722b */ /* 0x000fc6000000081a */
        /* <DEDUP_REMOVED lines=10> */
[----:B------:R-:W-:Y:S01]  /*1300*/  DADD R22, -R12, UR6 ;  /* 0x000000060c167e29 */ /* 0x000fe20008000100 */
[----:B------:R-:W-:Y:S01]  /*1310*/  UMOV UR6, 0xb9e7b0 ;  /* 0x00b9e7b000067882 */ /* 0x000fe20000000000 */
[----:B------:R-:W-:-:S06]  /*1320*/  UMOV UR7, 0x3c46a4cb ;  /* 0x3c46a4cb00077882 */ /* 0x000fcc0000000000 */
[----:B------:R-:W-:Y:S02]  /*1330*/  DFMA R18, R16, R18, R22 ;  /* 0x000000121012722b */ /* 0x000fe40000000016 */
[----:B------:R-:W-:Y:S01]  /*1340*/  DMUL R16, R10, R26 ;  /* 0x0000001a0a107228 */ /* 0x000fe20000000000 */
[----:B------:R-:W-:Y:S02]  /*1350*/  VIADD R23, R15, 0x100000 ;  /* 0x001000000f177836 */ /* 0x000fe40000000000 */
[----:B------:R-:W-:-:S03]  /*1360*/  IMAD.MOV.U32 R22, RZ, RZ, R14 ;  /* 0x000000ffff167224 */ /* 0x000fc600078e000e */
[----:B------:R-:W-:Y:S01]  /*1370*/  DADD R18, R18, -UR6 ;  /* 0x8000000612127e29 */ /* 0x000fe20008000000 */
[----:B------:R-:W-:Y:S01]  /*1380*/  UMOV UR6, 0x80000000 ;  /* 0x8000000000067882 */ /* 0x000fe20000000000 */
[C---:B------:R-:W-:Y:S01]  /*1390*/  DFMA R24, R10.reuse, R26, -R16 ;  /* 0x0000001a0a18722b */ /* 0x040fe20000000810 */
[----:B------:R-:W-:Y:S01]  /*13a0*/  UMOV UR7, 0x43300000 ;  /* 0x4330000000077882 */ /* 0x000fe20000000000 */
[----:B------:R-:W-:-:S04]  /*13b0*/  DFMA R20, R10, R22, R20 ;  /* 0x000000160a14722b */ /* 0x000fc80000000014 */
[----:B------:R-:W-:Y:S02]  /*13c0*/  DADD R22, R12, R18 ;  /* 0x000000000c167229 */ /* 0x000fe40000000012 */
[----:B------:R-:W-:-:S06]  /*13d0*/  DFMA R24, R14, R26, R24 ;  /* 0x0000001a0e18722b */ /* 0x000fcc0000000018 */
[----:B------:R-:W-:Y:S02]  /*13e0*/  DMUL R26, R22, R16 ;  /* 0x00000010161a7228 */ /* 0x000fe40000000000 */
[----:B------:R-:W-:Y:S02]  /*13f0*/  DFMA R20, R10, R20, R24 ;  /* 0x000000140a14722b */ /* 0x000fe40000000018 */
[----:B------:R-:W-:-:S04]  /*1400*/  DADD R24, R12, -R22 ;  /* 0x000000000c187229 */ /* 0x000fc80000000816 */
[----:B------:R-:W-:-:S04]  /*1410*/  DFMA R12, R22, R16, -R26 ;  /* 0x00000010160c722b */ /* 0x000fc8000000081a */
[----:B------:R-:W-:-:S04]  /*1420*/  DADD R24, R18, R24 ;  /* 0x0000000012187229 */ /* 0x000fc80000000018 */
[----:B------:R-:W-:-:S08]  /*1430*/  DFMA R12, R22, R20, R12 ;  /* 0x00000014160c722b */ /* 0x000fd0000000000c */
[----:B------:R-:W-:-:S08]  /*1440*/  DFMA R24, R24, R16, R12 ;  /* 0x000000101818722b */ /* 0x000fd0000000000c */
[----:B------:R-:W-:-:S08]  /*1450*/  DADD R16, R26, R24 ;  /* 0x000000001a107229 */ /* 0x000fd00000000018 */
[--C-:B------:R-:W-:Y:S02]  /*1460*/  DADD R12, R10, R16.reuse ;  /* 0x000000000a0c7229 */ /* 0x100fe40000000010 */
[----:B------:R-:W-:-:S06]  /*1470*/  DADD R26, R26, -R16 ;  /* 0x000000001a1a7229 */ /* 0x000fcc0000000810 */
[----:B------:R-:W-:Y:S02]  /*1480*/  DADD R10, R10, -R12 ;  /* 0x000000000a0a7229 */ /* 0x000fe4000000080c */
[----:B------:R-:W-:-:S06]  /*1490*/  DADD R26, R24, R26 ;  /* 0x00000000181a7229 */ /* 0x000fcc000000001a */
[----:B------:R-:W-:-:S08]  /*14a0*/  DADD R10, R16, R10 ;  /* 0x00000000100a7229 */ /* 0x000fd0000000000a */
[----:B------:R-:W-:-:S08]  /*14b0*/  DADD R10, R26, R10 ;  /* 0x000000001a0a7229 */ /* 0x000fd0000000000a */
[----:B------:R-:W-:Y:S02]  /*14c0*/  DADD R10, R14, R10 ;  /* 0x000000000e0a7229 */ /* 0x000fe4000000000a */
[----:B------:R-:W-:Y:S01]  /*14d0*/  DADD R14, R6, -UR6 ;  /* 0x80000006060e7e29 */ /* 0x000fe20008000000 */
[----:B------:R-:W-:Y:S01]  /*14e0*/  UMOV UR6, 0xfefa39ef ;  /* 0xfefa39ef00067882 */ /* 0x000fe20000000000 */
[----:B------:R-:W-:-:S04]  /*14f0*/  UMOV UR7, 0x3fe62e42 ;  /* 0x3fe62e4200077882 */ /* 0x000fc80000000000 */
[----:B------:R-:W-:-:S08]  /*1500*/  DADD R8, R12, R10 ;  /* 0x000000000c087229 */ /* 0x000fd0000000000a */
[--C-:B------:R-:W-:Y:S02]  /*1510*/  DFMA R6, R14, UR6, R8.reuse ;  /* 0x000000060e067c2b */ /* 0x100fe40008000008 */
[----:B------:R-:W-:-:S06]  /*1520*/  DADD R12, R12, -R8 ;  /* 0x000000000c0c7229 */ /* 0x000fcc0000000808 */
[----:B------:R-:W-:Y:S02]  /*1530*/  DFMA R16, R14, -UR6, R6 ;  /* 0x800000060e107c2b */ /* 0x000fe40008000006 */
[----:B------:R-:W-:-:S06]  /*1540*/  DADD R12, R10, R12 ;  /* 0x000000000a0c7229 */ /* 0x000fcc000000000c */
[----:B------:R-:W-:-:S08]  /*1550*/  DADD R16, -R8, R16 ;  /* 0x0000000008107229 */ /* 0x000fd00000000110 */
[----:B------:R-:W-:-:S08]  /*1560*/  DADD R12, R12, -R16 ;  /* 0x000000000c0c7229 */ /* 0x000fd00000000810 */
[----:B------:R-:W-:-:S08]  /*1570*/  DFMA R12, R14, UR8, R12 ;  /* 0x000000080e0c7c2b */ /* 0x000fd0000800000c */
[----:B------:R-:W-:-:S08]  /*1580*/  DADD R8, R6, R12 ;  /* 0x0000000006087229 */ /* 0x000fd0000000000c */
[----:B------:R-:W-:Y:S02]  /*1590*/  DADD R10, R6, -R8 ;  /* 0x00000000060a7229 */ /* 0x000fe40000000808 */
[----:B------:R-:W-:-:S06]  /*15a0*/  DMUL R6, R8, 2 ;  /* 0x4000000008067828 */ /* 0x000fcc0000000000 */
[----:B------:R-:W-:Y:S02]  /*15b0*/  DADD R12, R12, R10 ;  /* 0x000000000c0c7229 */ /* 0x000fe4000000000a */
[----:B------:R-:W-:Y:S01]  /*15c0*/  DFMA R8, R8, 2, -R6 ;  /* 0x400000000808782b */ /* 0x000fe20000000806 */
[----:B------:R-:W-:Y:S02]  /*15d0*/  IMAD.MOV.U32 R10, RZ, RZ, 0x652b82fe ;  /* 0x652b82feff0a7424 */ /* 0x000fe400078e00ff */
[----:B------:R-:W-:-:S05]  /*15e0*/  IMAD.MOV.U32 R11, RZ, RZ, 0x3ff71547 ;  /* 0x3ff71547ff0b7424 */ /* 0x000fca00078e00ff */
[----:B------:R-:W-:-:S08]  /*15f0*/  DFMA R12, R12, 2, R8 ;  /* 0x400000000c0c782b */ /* 0x000fd00000000008 */
[----:B------:R-:W-:-:S08]  /*1600*/  DADD R8, R6, R12 ;  /* 0x0000000006087229 */ /* 0x000fd0000000000c */
[----:B------:R-:W-:Y:S02]  /*1610*/  DFMA R10, R8, R10, 6.75539944105574400000e+15 ;  /* 0x43380000080a742b */ /* 0x000fe4000000000a */
[----:B------:R-:W-:Y:S01]  /*1620*/  FSETP.GEU.AND P0, PT, |R9|, 4.1917929649353027344, PT ;  /* 0x4086232b0900780b */ /* 0x000fe20003f0e200 */
[----:B------:R-:W-:-:S05]  /*1630*/  DADD R6, R6, -R8 ;  /* 0x0000000006067229 */ /* 0x000fca0000000808 */
[----:B------:R-:W-:-:S03]  /*1640*/  DADD R14, R10, -6.75539944105574400000e+15 ;  /* 0xc33800000a0e7429 */ /* 0x000fc60000000000 */
[----:B------:R-:W-:-:S05]  /*1650*/  DADD R12, R12, R6 ;  /* 0x000000000c0c7229 */ /* 0x000fca0000000006 */
        /* <DEDUP_REMOVED lines=36> */
[----:B------:R-:W-:Y:S01]  /*18a0*/  IMAD.MOV.U32 R6, RZ, RZ, R14 ;  /* 0x000000ffff067224 */ /* 0x000fe200078e000e */
[----:B------:R-:W-:Y:S06]  /*18b0*/  @!P0 BRA `(.L_x_16) ;  /* 0x0000000000308947 */ /* 0x000fec0003800000 */
[----:B------:R-:W-:Y:S01]  /*18c0*/  FSETP.GEU.AND P1, PT, |R9|, 4.2275390625, PT ;  /* 0x408748000900780b */ /* 0x000fe20003f2e200 */
[C---:B------:R-:W-:Y:S02]  /*18d0*/  DADD R16, R8.reuse, +INF ;  /* 0x7ff0000008107429 */ /* 0x040fe40000000000 */
[----:B------:R-:W-:-:S08]  /*18e0*/  DSETP.GEU.AND P0, PT, R8, RZ, PT ;  /* 0x000000ff0800722a */ /* 0x000fd00003f0e000 */
[----:B------:R-:W-:Y:S02]  /*18f0*/  FSEL R7, R17, RZ, P0 ;  /* 0x000000ff11077208 */ /* 0x000fe40000000000 */
[----:B------:R-:W-:-:S04]  /*1900*/  @!P1 LEA.HI R6, R10, R10, RZ, 0x1 ;  /* 0x0000000a0a069211 */ /* 0x000fc800078f08ff */
[----:B------:R-:W-:Y:S02]  /*1910*/  @!P1 SHF.R.S32.HI R9, RZ, 0x1, R6 ;  /* 0x00000001ff099819 */ /* 0x000fe40000011406 */
[----:B------:R-:W-:-:S03]  /*1920*/  FSEL R6, R16, RZ, P0 ;  /* 0x000000ff10067208 */ /* 0x000fc60000000000 */
[----:B------:R-:W-:Y:S02]  /*1930*/  @!P1 IMAD.IADD R8, R10, 0x1, -R9 ;  /* 0x000000010a089824 */ /* 0x000fe400078e0a09 */
[----:B------:R-:W-:-:S03]  /*1940*/  @!P1 IMAD R15, R9, 0x100000, R15 ;  /* 0x00100000090f9824 */ /* 0x000fc600078e020f */
[----:B------:R-:W-:Y:S01]  /*1950*/  @!P1 LEA R9, R8, 0x3ff00000, 0x14 ;  /* 0x3ff0000008099811 */ /* 0x000fe200078ea0ff */
[----:B------:R-:W-:-:S06]  /*1960*/  @!P1 IMAD.MOV.U32 R8, RZ, RZ, RZ ;  /* 0x000000ffff089224 */ /* 0x000fcc00078e00ff */
[----:B------:R-:W-:-:S11]  /*1970*/  @!P1 DMUL R6, R14, R8 ;  /* 0x000000080e069228 */ /* 0x000fd60000000000 */
.L_x_16:
[----:B------:R-:W-:Y:S02]  /*1980*/  DFMA R12, R12, R6, R6 ;  /* 0x000000060c0c722b */ /* 0x000fe40000000006 */
[----:B------:R-:W-:-:S08]  /*1990*/  DSETP.NEU.AND P0, PT, |R6|, +INF , PT ;  /* 0x7ff000000600742a */ /* 0x000fd00003f0d200 */
[----:B------:R-:W-:Y:S01]  /*19a0*/  FSEL R14, R6, R12, !P0 ;  /* 0x0000000c060e7208 */ /* 0x000fe20004000000 */
[----:B------:R-:W-:Y:S01]  /*19b0*/  IMAD.MOV.U32 R6, RZ, RZ, R0 ;  /* 0x000000ffff067224 */ /* 0x000fe200078e0000 */
[----:B------:R-:W-:Y:S01]  /*19c0*/  FSEL R15, R7, R13, !P0 ;  /* 0x0000000d070f7208 */ /* 0x000fe20004000000 */
[----:B------:R-:W-:-:S04]  /*19d0*/  IMAD.MOV.U32 R7, RZ, RZ, 0x0 ;  /* 0x00000000ff077424 */ /* 0x000fc800078e00ff */
[----:B------:R-:W-:Y:S05]  /*19e0*/  RET.REL.NODEC R6 `(_Z8gradTanhPfS_S_i) ;  /* 0xffffffe406847950 */ /* 0x000fea0003c3ffff */
.L_x_17:
        /* <DEDUP_REMOVED lines=9> */
.L_x_22:


//--------------------- .text._Z11cudaPowGradPfS_S_fi --------------------------
	.section	.text._Z11cudaPowGradPfS_S_fi,"ax",@progbits
	.align	128
        .global         _Z11cudaPowGradPfS_S_fi
        .type           _Z11cudaPowGradPfS_S_fi,@function
        .size           _Z11cudaPowGradPfS_S_fi,(.L_x_26 - _Z11cudaPowGradPfS_S_fi)
        .other          _Z11cudaPowGradPfS_S_fi,@"STO_CUDA_ENTRY STV_DEFAULT"
_Z11cudaPowGradPfS_S_fi:
.text._Z11cudaPowGradPfS_S_fi:
        /* <DEDUP_REMOVED lines=12> */
[----:B------:R-:W-:Y:S01]  /*00c0*/  HFMA2 R13, -RZ, RZ, 0.771484375, 0.21533203125 ;  /* 0x3a2c32e4ff0d7431 */ /* 0x000fe200000001ff */
[----:B------:R-:W-:Y:S01]  /*00d0*/  BSSY.RECONVERGENT B0, `(.L_x_18) ;  /* 0x000005b000007945 */ /* 0x000fe20003800200 */
[C---:B--2---:R-:W-:Y:S01]  /*00e0*/  FMUL R5, |R2|.reuse, 16777216 ;  /* 0x4b80000002057820 */ /* 0x044fe20000400200 */
[----:B------:R-:W-:-:S04]  /*00f0*/  FSETP.GEU.AND P0, PT, |R2|, 1.175494350822287508e-38, PT ;  /* 0x008000000200780b */ /* 0x000fc80003f0e200 */
[----:B------:R-:W-:Y:S02]  /*0100*/  FSEL R5, R5, |R2|, !P0 ;  /* 0x4000000205057208 */ /* 0x000fe40004000000 */
[----:B------:R-:W-:Y:S02]  /*0110*/  FSEL R3, RZ, -24, P0 ;  /* 0xc1c00000ff037808 */ /* 0x000fe40000000000 */
[----:B------:R-:W-:-:S04]  /*0120*/  IADD3 R4, PT, PT, R5, -0x3f3504f3, RZ ;  /* 0xc0cafb0d05047810 */ /* 0x000fc80007ffe0ff */
[----:B------:R-:W-:-:S04]  /*0130*/  LOP3.LUT R4, R4, 0xff800000, RZ, 0xc0, !PT ;  /* 0xff80000004047812 */ /* 0x000fc800078ec0ff */
[-C--:B------:R-:W-:Y:S02]  /*0140*/  IADD3 R5, PT, PT, R5, -R4.reuse, RZ ;  /* 0x8000000405057210 */ /* 0x080fe40007ffe0ff */
[----:B------:R-:W-:-:S03]  /*0150*/  I2FP.F32.S32 R4, R4 ;  /* 0x0000000400047245 */ /* 0x000fc60000201400 */
[C---:B------:R-:W-:Y:S01]  /*0160*/  FADD R6, R5.reuse, 1 ;  /* 0x3f80000005067421 */ /* 0x040fe20000000000 */
[----:B------:R-:W-:Y:S01]  /*0170*/  FADD R5, R5, -1 ;  /* 0xbf80000005057421 */ /* 0x000fe20000000000 */
[----:B------:R-:W-:Y:S02]  /*0180*/  FFMA R4, R4, 1.1920928955078125e-07, R3 ;  /* 0x3400000004047823 */ /* 0x000fe40000000003 */
[----:B------:R-:W0:Y:S01]  /*0190*/  LDC R3, c[0x0][0x398] ;  /* 0x0000e600ff037b82 */ /* 0x000e220000000800 */
[----:B------:R-:W-:Y:S01]  /*01a0*/  FADD R7, R5, R5 ;  /* 0x0000000505077221 */ /* 0x000fe20000000000 */
[----:B------:R-:W1:Y:S03]  /*01b0*/  MUFU.RCP R6, R6 ;  /* 0x0000000600067308 */ /* 0x000e660000001000 */
[----:B-1----:R-:W-:-:S04]  /*01c0*/  FMUL R7, R6, R7 ;  /* 0x0000000706077220 */ /* 0x002fc80000400000 */
[----:B------:R-:W-:Y:S01]  /*01d0*/  FADD R9, R5, -R7 ;  /* 0x8000000705097221 */ /* 0x000fe20000000000 */
[C---:B------:R-:W-:Y:S01]  /*01e0*/  FMUL R8, R7.reuse, R7 ;  /* 0x0000000707087220 */ /* 0x040fe20000400000 */
[----:B------:R-:W-:Y:S02]  /*01f0*/  FFMA R11, R7, 1.4426950216293334961, R4 ;  /* 0x3fb8aa3b070b7823 */ /* 0x000fe40000000004 */
[----:B------:R-:W-:Y:S01]  /*0200*/  FADD R10, R9, R9 ;  /* 0x00000009090a7221 */ /* 0x000fe20000000000 */
[----:B------:R-:W-:Y:S01]  /*0210*/  FFMA R9, R8, R13, 0.0032181653659790754318 ;  /* 0x3b52e7db08097423 */ /* 0x000fe2000000000d */
[----:B------:R-:W-:Y:S02]  /*0220*/  FADD R4, R4, -R11 ;  /* 0x8000000b04047221 */ /* 0x000fe40000000000 */
[----:B------:R-:W-:Y:S01]  /*0230*/  FFMA R5, R5, -R7, R10 ;  /* 0x8000000705057223 */ /* 0x000fe2000000000a */
[----:B------:R-:W-:Y:S01]  /*0240*/  FFMA R9, R8, R9, 0.018033718690276145935 ;  /* 0x3c93bb7308097423 */ /* 0x000fe20000000009 */
[----:B------:R-:W-:-:S02]  /*0250*/  FFMA R4, R7, 1.4426950216293334961, R4 ;  /* 0x3fb8aa3b07047823 */ /* 0x000fc40000000004 */
[----:B------:R-:W-:Y:S01]  /*0260*/  FMUL R5, R6, R5 ;  /* 0x0000000506057220 */ /* 0x000fe20000400000 */
[----:B------:R-:W-:-:S03]  /*0270*/  FFMA R9, R8, R9, 0.12022458761930465698 ;  /* 0x3df6384f08097423 */ /* 0x000fc60000000009 */
[----:B------:R-:W-:Y:S01]  /*0280*/  FFMA R4, R5, 1.4426950216293334961, R4 ;  /* 0x3fb8aa3b05047823 */ /* 0x000fe20000000004 */
[----:B------:R-:W-:-:S03]  /*0290*/  FMUL R8, R8, R9 ;  /* 0x0000000908087220 */ /* 0x000fc60000400000 */
[----:B------:R-:W-:Y:S01]  /*02a0*/  FFMA R4, R7, 1.9251366722983220825e-08, R4 ;  /* 0x32a55e3407047823 */ /* 0x000fe20000000004 */
[----:B------:R-:W-:-:S04]  /*02b0*/  FMUL R6, R8, 3 ;  /* 0x4040000008067820 */ /* 0x000fc80000400000 */
[----:B------:R-:W-:-:S04]  /*02c0*/  FFMA R5, R5, R6, R4 ;  /* 0x0000000605057223 */ /* 0x000fc80000000004 */
[----:B------:R-:W-:Y:S01]  /*02d0*/  FFMA R8, R7, R8, R5 ;  /* 0x0000000807087223 */ /* 0x000fe20000000005 */
[----:B0-----:R-:W-:-:S03]  /*02e0*/  FADD R5, R3, -1 ;  /* 0xbf80000003057421 */ /* 0x001fc60000000000 */
[----:B------:R-:W-:-:S04]  /*02f0*/  FADD R4, R11, R8 ;  /* 0x000000080b047221 */ /* 0x000fc80000000000 */
[----:B------:R-:W-:Y:S01]  /*0300*/  FMUL R6, R5, R4 ;  /* 0x0000000405067220 */ /* 0x000fe20000400000 */
[----:B------:R-:W-:-:S03]  /*0310*/  FADD R11, -R11, R4 ;  /* 0x000000040b0b7221 */ /* 0x000fc60000000100 */
[----:B------:R-:W0:Y:S01]  /*0320*/  FRND R9, R6 ;  /* 0x0000000600097307 */ /* 0x000e220000201000 */
[----:B------:R-:W-:Y:S01]  /*0330*/  FADD R8, R8, -R11 ;  /* 0x8000000b08087221 */ /* 0x000fe20000000000 */
[C---:B------:R-:W-:Y:S01]  /*0340*/  FFMA R7, R5.reuse, R4, -R6 ;  /* 0x0000000405077223 */ /* 0x040fe20000000806 */
[----:B------:R-:W-:Y:S02]  /*0350*/  MOV R11, 0x391fcb8e ;  /* 0x391fcb8e000b7802 */ /* 0x000fe40000000f00 */
[C---:B------:R-:W-:Y:S01]  /*0360*/  FSETP.GT.AND P1, PT, |R6|.reuse, 152, PT ;  /* 0x431800000600780b */ /* 0x040fe20003f24200 */
[----:B------:R-:W-:Y:S01]  /*0370*/  FFMA R7, R5, R8, R7 ;  /* 0x0000000805077223 */ /* 0x000fe20000000007 */
[C---:B------:R-:W-:Y:S01]  /*0380*/  FSETP.GEU.AND P2, PT, R6.reuse, RZ, PT ;  /* 0x000000ff0600720b */ /* 0x040fe20003f4e000 */
[----:B------:R-:W1:Y:S01]  /*0390*/  F2I.NTZ R8, R6 ;  /* 0x0000000600087305 */ /* 0x000e620000203100 */
[----:B0-----:R-:W-:Y:S01]  /*03a0*/  FADD R4, R6, -R9 ;  /* 0x8000000906047221 */ /* 0x001fe20000000000 */
[----:B------:R-:W-:-:S03]  /*03b0*/  FSETP.GT.AND P0, PT, R9, RZ, PT ;  /* 0x000000ff0900720b */ /* 0x000fc60003f04000 */
[----:B------:R-:W-:Y:S01]  /*03c0*/  FADD R4, R7, R4 ;  /* 0x0000000407047221 */ /* 0x000fe20000000000 */
[----:B------:R-:W-:Y:S02]  /*03d0*/  SEL R9, RZ, 0x83000000, P0 ;  /* 0x83000000ff097807 */ /* 0x000fe40000000000 */
[----:B------:R-:W-:Y:S01]  /*03e0*/  FSETP.NEU.AND P0, PT, R2, 1, PT ;  /* 0x3f8000000200780b */ /* 0x000fe20003f0d000 */
[C---:B------:R-:W-:Y:S01]  /*03f0*/  FFMA R7, R4.reuse, R11, 0.0013391353422775864601 ;  /* 0x3aaf85ed04077423 */ /* 0x040fe2000000000b */
[----:B------:R-:W-:Y:S02]  /*0400*/  IADD3 R10, PT, PT, R9, 0x7f000000, RZ ;  /* 0x7f000000090a7810 */ /* 0x000fe40007ffe0ff */
[----:B------:R-:W-:Y:S01]  /*0410*/  FSETP.EQ.OR P0, PT, R5, RZ, !P0 ;  /* 0x000000ff0500720b */ /* 0x000fe20004702400 */
[----:B------:R-:W-:Y:S01]  /*0420*/  FFMA R7, R4, R7, 0.0096188392490148544312 ;  /* 0x3c1d985604077423 */ /* 0x000fe20000000007 */
[----:B-1----:R-:W-:-:S03]  /*0430*/  LEA R8, R8, -R9, 0x17 ;  /* 0x8000000908087211 */ /* 0x002fc600078eb8ff */
[----:B------:R-:W-:-:S04]  /*0440*/  FFMA R7, R4, R7, 0.055503588169813156128 ;  /* 0x3d6357bb04077423 */ /* 0x000fc80000000007 */
[----:B------:R-:W-:-:S04]  /*0450*/  FFMA R7, R4, R7, 0.24022644758224487305 ;  /* 0x3e75fdec04077423 */ /* 0x000fc80000000007 */
[----:B------:R-:W-:-:S04]  /*0460*/  FFMA R7, R4, R7, 0.69314718246459960938 ;  /* 0x3f31721804077423 */ /* 0x000fc80000000007 */
[----:B------:R-:W-:-:S04]  /*0470*/  FFMA R7, R4, R7, 1 ;  /* 0x3f80000004077423 */ /* 0x000fc80000000007 */
[----:B------:R-:W-:-:S04]  /*0480*/  FMUL R7, R7, R10 ;  /* 0x0000000a07077220 */ /* 0x000fc80000400000 */
[----:B------:R-:W-:Y:S01]  /*0490*/  FMUL R7, R7, R8 ;  /* 0x0000000807077220 */ /* 0x000fe20000400000 */
[----:B------:R-:W-:Y:S01]  /*04a0*/  HFMA2 R8, -RZ, RZ, 1.875, 0 ;  /* 0x3f800000ff087431 */ /* 0x000fe200000001ff */
[----:B------:R-:W-:Y:S01]  /*04b0*/  @P1 FSEL R7, RZ, +INF , !P2 ;  /* 0x7f800000ff071808 */ /* 0x000fe20005000000 */
[----:B------:R-:W-:Y:S06]  /*04c0*/  @P0 BRA `(.L_x_19) ;  /* 0x00000000006c0947 */ /* 0x000fec0003800000 */
[----:B------:R-:W-:-:S04]  /*04d0*/  FSETP.NAN.AND P0, PT, |R5|, |R5|, PT ;  /* 0x400000050500720b */ /* 0x000fc80003f08200 */
[----:B------:R-:W-:-:S13]  /*04e0*/  FSETP.NUM.AND P0, PT, |R2|, |R2|, !P0 ;  /* 0x400000020200720b */ /* 0x000fda0004707200 */
[----:B------:R-:W-:Y:S01]  /*04f0*/  @!P0 FADD R8, R2, R5 ;  /* 0x0000000502088221 */ /* 0x000fe20000000000 */
[----:B------:R-:W-:Y:S06]  /*0500*/  @!P0 BRA `(.L_x_19) ;  /* 0x00000000005c8947 */ /* 0x000fec0003800000 */
[----:B------:R-:W-:Y:S01]  /*0510*/  FMUL R6, R5, 0.5 ;  /* 0x3f00000005067820 */ /* 0x000fe20000400000 */
[----:B------:R-:W-:-:S04]  /*0520*/  FSETP.NEU.AND P0, PT, |R2|, +INF , PT ;  /* 0x7f8000000200780b */ /* 0x000fc80003f0d200 */
[----:B------:R-:W-:Y:S01]  /*0530*/  FSETP.NEU.AND P0, PT, R2, RZ, P0 ;  /* 0x000000ff0200720b */ /* 0x000fe2000070d000 */
[----:B------:R-:W0:Y:S03]  /*0540*/  FRND.TRUNC R6, R6 ;  /* 0x0000000600067307 */ /* 0x000e26000020d000 */
[----:B------:R-:W-:Y:S01]  /*0550*/  FSETP.GEU.OR P1, PT, R3, 1, P0 ;  /* 0x3f8000000300780b */ /* 0x000fe2000072e400 */
[----:B0-----:R-:W-:-:S04]  /*0560*/  FADD R4, R6, R6 ;  /* 0x0000000606047221 */ /* 0x001fc80000000000 */
[----:B------:R-:W-:-:S04]  /*0570*/  FADD R9, R5, -R4 ;  /* 0x8000000405097221 */ /* 0x000fc80000000000 */
[----:B------:R-:W-:Y:S01]  /*0580*/  @!P0 FADD R4, R2, R2 ;  /* 0x0000000202048221 */ /* 0x000fe20000000000 */
[----:B------:R-:W-:-:S04]  /*0590*/  FSETP.NEU.AND P2, PT, |R9|, 1, !P0 ;  /* 0x3f8000000900780b */ /* 0x000fc8000474d200 */
[----:B------:R-:W-:-:S09]  /*05a0*/  @!P1 LOP3.LUT R4, R4, 0x7f800000, RZ, 0x3c, !PT ;  /* 0x7f80000004049812 */ /* 0x000fd200078e3cff */
[----:B------:R-:W-:-:S04]  /*05b0*/  @P2 LOP3.LUT R4, R4, 0x7fffffff, RZ, 0xc0, !PT ;  /* 0x7fffffff04042812 */ /* 0x000fc800078ec0ff */
[----:B------:R-:W-:Y:S01]  /*05c0*/  @!P0 MOV R8, R4 ;  /* 0x0000000400088202 */ /* 0x000fe20000000f00 */
[----:B------:R-:W-:Y:S06]  /*05d0*/  @!P0 BRA `(.L_x_19) ;  /* 0x0000000000288947 */ /* 0x000fec0003800000 */
[----:B------:R-:W-:Y:S02]  /*05e0*/  FSETP.NEU.AND P0, PT, |R5|, +INF , PT ;  /* 0x7f8000000500780b */ /* 0x000fe40003f0d200 */
[----:B------:R-:W-:-:S13]  /*05f0*/  FSETP.EQ.AND P1, PT, R2, -1, PT ;  /* 0xbf8000000200780b */ /* 0x000fda0003f22000 */
[----:B------:R-:W-:Y:S05]  /*0600*/  @!P0 BRA P1, `(.L_x_19) ;  /* 0x00000000001c8947 */ /* 0x000fea0000800000 */
[----:B------:R-:W-:Y:S02]  /*0610*/  FSETP.GEU.AND P1, PT, R2, RZ, PT ;  /* 0x000000ff0200720b */ /* 0x000fe40003f2e000 */
[----:B------:R-:W-:-:S11]  /*0620*/  MOV R8, R7 ;  /* 0x0000000700087202 */ /* 0x000fd60000000f00 */
[----:B------:R-:W0:Y:S01]  /*0630*/  @!P1 FRND.FLOOR R2, R5 ;  /* 0x0000000500029307 */ /* 0x000e220000205000 */
[----:B------:R-:W-:Y:S02]  /*0640*/  @!P1 FSETP.NEU.AND P2, PT, |R9|, 1, PT ;  /* 0x3f8000000900980b */ /* 0x000fe40003f4d200 */
[----:B0-----:R-:W-:Y:S02]  /*0650*/  @!P1 FSETP.NEU.AND P0, PT, R5, R2, PT ;  /* 0x000000020500920b */ /* 0x001fe40003f0d000 */
[----:B------:R-:W-:-:S04]  /*0660*/  @!P1 FSEL R2, R7, -R7, P2 ;  /* 0x8000000707029208 */ /* 0x000fc80001000000 */
[----:B------:R-:W-:-:S07]  /*0670*/  @!P1 FSEL R8, R2, +QNAN , !P0 ;  /* 0x7fffffff02089808 */ /* 0x000fce0004000000 */
.L_x_19:
[----:B------:R-:W-:Y:S05]  /*0680*/  BSYNC.RECONVERGENT B0 ;  /* 0x0000000000007941 */ /* 0x000fea0003800200 */
.L_x_18:
[----:B------:R-:W0:Y:S08]  /*0690*/  LDC.64 R4, c[0x0][0x388] ;  /* 0x0000e200ff047b82 */ /* 0x000e300000000a00 */
[----:B------:R-:W1:Y:S01]  /*06a0*/  LDC.64 R6, c[0x0][0x390] ;  /* 0x0000e400ff067b82 */ /* 0x000e620000000a00 */
[----:B0-----:R-:W-:-:S06]  /*06b0*/  IMAD.WIDE R4, R0, 0x4, R4 ;  /* 0x0000000400047825 */ /* 0x001fcc00078e0204 */
[----:B------:R-:W2:Y:S01]  /*06c0*/  LDG.E R5, desc[UR4][R4.64] ;  /* 0x0000000404057981 */ /* 0x000ea2000c1e1900 */
[----:B-1----:R-:W-:-:S05]  /*06d0*/  IMAD.WIDE R6, R0, 0x4, R6 ;  /* 0x0000000400067825 */ /* 0x002fca00078e0206 */
[----:B------:R-:W2:Y:S01]  /*06e0*/  LDG.E R9, desc[UR4][R6.64] ;  /* 0x0000000406097981 */ /* 0x000ea2000c1e1900 */
[----:B------:R-:W-:-:S04]  /*06f0*/  FMUL R8, R8, R3 ;  /* 0x0000000308087220 */ /* 0x000fc80000400000 */
[----:B--2---:R-:W-:-:S05]  /*0700*/  FFMA R9, R8, R5, R9 ;  /* 0x0000000508097223 */ /* 0x004fca0000000009 */
[----:B------:R-:W-:Y:S01]  /*0710*/  STG.E desc[UR4][R6.64], R9 ;  /* 0x0000000906007986 */ /* 0x000fe2000c101904 */
[----:B------:R-:W-:Y:S05]  /*0720*/  EXIT ;  /* 0x000000000000794d */ /* 0x000fea0003800000 */
.L_x_20:
        /* <DEDUP_REMOVED lines=13> */
.L_x_26:


//--------------------- .nv.global.init           --------------------------
	.section	.nv.global.init,"aw",@progbits
	.align	4
.nv.global.init:
	.type		mrg32k3aM1SubSeq,@object
	.size		mrg32k3aM1SubSeq,(mrg32k3aM2SubSeq - mrg32k3aM1SubSeq)
mrg32k3aM1SubSeq:
        /*0000*/ 	.byte	0x0b, 0xcc, 0xee, 0x04, 0x73, 0x29, 0x8b, 0x6f, 0xf6, 0x53, 0x03, 0xf6, 0x23, 0xf6, 0xea, 0xda
        /* <DEDUP_REMOVED lines=125> */
	.type		mrg32k3aM2SubSeq,@object
	.size		mrg32k3aM2SubSeq,(mrg32k3aM1 - mrg32k3aM2SubSeq)
mrg32k3aM2SubSeq:
        /* <DEDUP_REMOVED lines=126> */
	.type		mrg32k3aM1,@object
	.size		mrg32k3aM1,(mrg32k3aM1Seq - mrg32k3aM1)
mrg32k3aM1:
        /* <DEDUP_REMOVED lines=144> */
	.type		mrg32k3aM1Seq,@object
	.size		mrg32k3aM1Seq,(mrg32k3aM2 - mrg32k3aM1Seq)
mrg32k3aM1Seq:
        /* <DEDUP_REMOVED lines=144> */
	.type		mrg32k3aM2,@object
	.size		mrg32k3aM2,(mrg32k3aM2Seq - mrg32k3aM2)
mrg32k3aM2:
        /* <DEDUP_REMOVED lines=144> */
	.type		mrg32k3aM2Seq,@object
	.size		mrg32k3aM2Seq,(precalc_xorwow_matrix - mrg32k3aM2Seq)
mrg32k3aM2Seq:
        /* <DEDUP_REMOVED lines=144> */
	.type		precalc_xorwow_matrix,@object
	.size		precalc_xorwow_matrix,(precalc_xorwow_offset_matrix - precalc_xorwow_matrix)
precalc_xorwow_matrix:
        /* <DEDUP_REMOVED lines=6400> */
	.type		precalc_xorwow_offset_matrix,@object
	.size		precalc_xorwow_offset_matrix,(.L_1 - precalc_xorwow_offset_matrix)
precalc_xorwow_offset_matrix:
        /* <DEDUP_REMOVED lines=6400> */
.L_1:


//--------------------- .nv.shared.reserved.0     --------------------------
	.section	.nv.shared.reserved.0,"aw",@nobits
	.weak		__nv_reservedSMEM_offset_0_alias
	.size		__nv_reservedSMEM_offset_0_alias, 0, 64
	.other		__nv_reservedSMEM_offset_0_alias,@"STO_CUDA_RESERVED_SHARED STV_DEFAULT"
__nv_reservedSMEM_offset_0_alias:
	.zero		0
	.zero		64


//--------------------- .nv.constant0._Z18mulKernel2dColWisePfS_S_mm --------------------------
	.section	.nv.constant0._Z18mulKernel2dColWisePfS_S_mm,"a",@progbits
	.sectionflags	@""
	.align	4
.nv.constant0._Z18mulKernel2dColWisePfS_S_mm:
	.zero		936


//--------------------- .nv.constant0._Z7addGradPfS_S_i --------------------------
	.section	.nv.constant0._Z7addGradPfS_S_i,"a",@progbits
	.sectionflags	@""
	.align	4
.nv.constant0._Z7addGradPfS_S_i:
	.zero		924


//--------------------- .nv.constant0._Z8gradTanhPfS_S_i --------------------------
	.section	.nv.constant0._Z8gradTanhPfS_S_i,"a",@progbits
	.sectionflags	@""
	.align	4
.nv.constant0._Z8gradTanhPfS_S_i:
	.zero		924


//--------------------- .nv.constant0._Z11cudaPowGradPfS_S_fi --------------------------
	.section	.nv.constant0._Z11cudaPowGradPfS_S_fi,"a",@progbits
	.sectionflags	@""
	.align	4
.nv.constant0._Z11cudaPowGradPfS_S_fi:
	.zero		928


//--------------------- SYMBOLS --------------------------

	.type		.nv.reservedSmem.offset0,@object
	.size		.nv.reservedSmem.offset0,0x4
